//
// Generated by NVIDIA NVVM Compiler
//
// Compiler Build ID: CL-36424714
// Cuda compilation tools, release 13.0, V13.0.88
// Based on NVVM 20.0.0
//

.version 9.0
.target sm_100
.address_size 64

	// .globl	packBuf_half

.visible .entry packBuf_half(
	.param .u32 packBuf_half_param_0,
	.param .u32 packBuf_half_param_1,
	.param .u64 .ptr .align 1 packBuf_half_param_2,
	.param .u64 .ptr .align 1 packBuf_half_param_3,
	.param .u64 .ptr .align 1 packBuf_half_param_4,
	.param .u64 .ptr .align 1 packBuf_half_param_5
)
{
	.reg .pred 	%p<7>;
	.reg .b16 	%rs<3>;
	.reg .b32 	%r<42>;
	.reg .b32 	%f<2>;
	.reg .b64 	%rd<28>;

	ld.param.u32 	%r17, [packBuf_half_param_0];
	ld.param.u32 	%r18, [packBuf_half_param_1];
	ld.param.u64 	%rd5, [packBuf_half_param_2];
	ld.param.u64 	%rd7, [packBuf_half_param_3];
	ld.param.u64 	%rd6, [packBuf_half_param_4];
	ld.param.u64 	%rd8, [packBuf_half_param_5];
	cvta.to.global.u64 	%rd1, %rd8;
	cvta.to.global.u64 	%rd2, %rd7;
	mov.u32 	%r19, %ctaid.x;
	shl.b32 	%r20, %r19, 8;
	mov.u32 	%r21, %tid.x;
	add.s32 	%r1, %r20, %r21;
	mul.lo.s32 	%r22, %r18, %r17;
	setp.ge.s32 	%p1, %r1, %r22;
	@%p1 bra 	$L__BB0_8;
	cvta.to.global.u64 	%rd9, %rd6;
	cvta.to.global.u64 	%rd10, %rd5;
	mul.wide.s32 	%rd11, %r1, 4;
	add.s64 	%rd3, %rd9, %rd11;
	div.s32 	%r2, %r1, %r17;
	mul.lo.s32 	%r23, %r2, %r17;
	sub.s32 	%r24, %r1, %r23;
	mul.wide.s32 	%rd12, %r24, 4;
	add.s64 	%rd13, %rd10, %rd12;
	ld.global.nc.u32 	%r3, [%rd13];
	ld.global.nc.u32 	%r4, [%rd13+4];
	setp.ge.s32 	%p2, %r3, %r4;
	@%p2 bra 	$L__BB0_8;
	ld.global.nc.f32 	%f1, [%rd3];
	// begin inline asm
	{  cvt.rn.f16.f32 %rs2, %f1;}

	// end inline asm
	sub.s32 	%r25, %r4, %r3;
	and.b32  	%r5, %r25, 3;
	setp.eq.s32 	%p3, %r5, 0;
	mov.u32 	%r39, %r3;
	@%p3 bra 	$L__BB0_5;
	neg.s32 	%r37, %r5;
	mov.u32 	%r39, %r3;
$L__BB0_4:
	.pragma "nounroll";
	mul.wide.s32 	%rd14, %r39, 4;
	add.s64 	%rd15, %rd2, %rd14;
	ld.global.nc.u32 	%r26, [%rd15];
	mad.lo.s32 	%r27, %r26, %r18, %r2;
	mul.wide.s32 	%rd16, %r27, 2;
	add.s64 	%rd17, %rd1, %rd16;
	st.global.u16 	[%rd17], %rs2;
	add.s32 	%r39, %r39, 1;
	add.s32 	%r37, %r37, 1;
	setp.ne.s32 	%p4, %r37, 0;
	@%p4 bra 	$L__BB0_4;
$L__BB0_5:
	sub.s32 	%r28, %r3, %r4;
	setp.gt.u32 	%p5, %r28, -4;
	@%p5 bra 	$L__BB0_8;
	sub.s32 	%r40, %r39, %r4;
	add.s64 	%rd4, %rd2, 8;
$L__BB0_7:
	mul.wide.s32 	%rd18, %r39, 4;
	add.s64 	%rd19, %rd4, %rd18;
	ld.global.nc.u32 	%r29, [%rd19+-8];
	mad.lo.s32 	%r30, %r29, %r18, %r2;
	mul.wide.s32 	%rd20, %r30, 2;
	add.s64 	%rd21, %rd1, %rd20;
	st.global.u16 	[%rd21], %rs2;
	ld.global.nc.u32 	%r31, [%rd19+-4];
	mad.lo.s32 	%r32, %r31, %r18, %r2;
	mul.wide.s32 	%rd22, %r32, 2;
	add.s64 	%rd23, %rd1, %rd22;
	st.global.u16 	[%rd23], %rs2;
	ld.global.nc.u32 	%r33, [%rd19];
	mad.lo.s32 	%r34, %r33, %r18, %r2;
	mul.wide.s32 	%rd24, %r34, 2;
	add.s64 	%rd25, %rd1, %rd24;
	st.global.u16 	[%rd25], %rs2;
	ld.global.nc.u32 	%r35, [%rd19+4];
	mad.lo.s32 	%r36, %r35, %r18, %r2;
	mul.wide.s32 	%rd26, %r36, 2;
	add.s64 	%rd27, %rd1, %rd26;
	st.global.u16 	[%rd27], %rs2;
	add.s32 	%r39, %r39, 4;
	add.s32 	%r40, %r40, 4;
	setp.ne.s32 	%p6, %r40, 0;
	@%p6 bra 	$L__BB0_7;
$L__BB0_8:
	ret;

}
	// .globl	unpackBuf_halfAdd
.visible .entry unpackBuf_halfAdd(
	.param .u32 unpackBuf_halfAdd_param_0,
	.param .u32 unpackBuf_halfAdd_param_1,
	.param .u64 .ptr .align 1 unpackBuf_halfAdd_param_2,
	.param .u64 .ptr .align 1 unpackBuf_halfAdd_param_3,
	.param .u64 .ptr .align 1 unpackBuf_halfAdd_param_4,
	.param .u64 .ptr .align 1 unpackBuf_halfAdd_param_5
)
{
	.reg .pred 	%p<11>;
	.reg .b16 	%rs<30>;
	.reg .b32 	%r<99>;
	.reg .b32 	%f<85>;
	.reg .b64 	%rd<80>;

	ld.param.u32 	%r24, [unpackBuf_halfAdd_param_0];
	ld.param.u32 	%r25, [unpackBuf_halfAdd_param_1];
	ld.param.u64 	%rd4, [unpackBuf_halfAdd_param_2];
	ld.param.u64 	%rd6, [unpackBuf_halfAdd_param_3];
	ld.param.u64 	%rd7, [unpackBuf_halfAdd_param_4];
	ld.param.u64 	%rd5, [unpackBuf_halfAdd_param_5];
	cvta.to.global.u64 	%rd1, %rd7;
	cvta.to.global.u64 	%rd2, %rd6;
	mov.u32 	%r26, %ctaid.x;
	shl.b32 	%r27, %r26, 8;
	mov.u32 	%r28, %tid.x;
	add.s32 	%r1, %r27, %r28;
	mul.lo.s32 	%r29, %r25, %r24;
	setp.ge.s32 	%p1, %r1, %r29;
	@%p1 bra 	$L__BB1_15;
	cvta.to.global.u64 	%rd8, %rd4;
	div.s32 	%r2, %r1, %r24;
	mul.lo.s32 	%r30, %r2, %r24;
	sub.s32 	%r31, %r1, %r30;
	mul.wide.s32 	%rd9, %r31, 4;
	add.s64 	%rd10, %rd8, %rd9;
	ld.global.nc.u32 	%r94, [%rd10];
	ld.global.nc.u32 	%r4, [%rd10+4];
	setp.ge.s32 	%p2, %r94, %r4;
	mov.f32 	%f84, 0f00000000;
	@%p2 bra 	$L__BB1_14;
	sub.s32 	%r5, %r4, %r94;
	and.b32  	%r6, %r5, 15;
	sub.s32 	%r32, %r94, %r4;
	setp.gt.u32 	%p3, %r32, -16;
	mov.f32 	%f84, 0f00000000;
	@%p3 bra 	$L__BB1_5;
	and.b32  	%r33, %r5, -16;
	neg.s32 	%r92, %r33;
	add.s64 	%rd3, %rd2, 32;
	mov.f32 	%f84, 0f00000000;
$L__BB1_4:
	.pragma "nounroll";
	mul.wide.s32 	%rd11, %r94, 4;
	add.s64 	%rd12, %rd3, %rd11;
	ld.global.nc.u32 	%r34, [%rd12+-32];
	mad.lo.s32 	%r35, %r34, %r25, %r2;
	mul.wide.s32 	%rd13, %r35, 2;
	add.s64 	%rd14, %rd1, %rd13;
	ld.global.nc.u16 	%rs1, [%rd14];
	// begin inline asm
	{  cvt.f32.f16 %f18, %rs1;}

	// end inline asm
	add.f32 	%f34, %f84, %f18;
	ld.global.nc.u32 	%r36, [%rd12+-28];
	mad.lo.s32 	%r37, %r36, %r25, %r2;
	mul.wide.s32 	%rd15, %r37, 2;
	add.s64 	%rd16, %rd1, %rd15;
	ld.global.nc.u16 	%rs2, [%rd16];
	// begin inline asm
	{  cvt.f32.f16 %f19, %rs2;}

	// end inline asm
	add.f32 	%f35, %f34, %f19;
	ld.global.nc.u32 	%r38, [%rd12+-24];
	mad.lo.s32 	%r39, %r38, %r25, %r2;
	mul.wide.s32 	%rd17, %r39, 2;
	add.s64 	%rd18, %rd1, %rd17;
	ld.global.nc.u16 	%rs3, [%rd18];
	// begin inline asm
	{  cvt.f32.f16 %f20, %rs3;}

	// end inline asm
	add.f32 	%f36, %f35, %f20;
	ld.global.nc.u32 	%r40, [%rd12+-20];
	mad.lo.s32 	%r41, %r40, %r25, %r2;
	mul.wide.s32 	%rd19, %r41, 2;
	add.s64 	%rd20, %rd1, %rd19;
	ld.global.nc.u16 	%rs4, [%rd20];
	// begin inline asm
	{  cvt.f32.f16 %f21, %rs4;}

	// end inline asm
	add.f32 	%f37, %f36, %f21;
	ld.global.nc.u32 	%r42, [%rd12+-16];
	mad.lo.s32 	%r43, %r42, %r25, %r2;
	mul.wide.s32 	%rd21, %r43, 2;
	add.s64 	%rd22, %rd1, %rd21;
	ld.global.nc.u16 	%rs5, [%rd22];
	// begin inline asm
	{  cvt.f32.f16 %f22, %rs5;}

	// end inline asm
	add.f32 	%f38, %f37, %f22;
	ld.global.nc.u32 	%r44, [%rd12+-12];
	mad.lo.s32 	%r45, %r44, %r25, %r2;
	mul.wide.s32 	%rd23, %r45, 2;
	add.s64 	%rd24, %rd1, %rd23;
	ld.global.nc.u16 	%rs6, [%rd24];
	// begin inline asm
	{  cvt.f32.f16 %f23, %rs6;}

	// end inline asm
	add.f32 	%f39, %f38, %f23;
	ld.global.nc.u32 	%r46, [%rd12+-8];
	mad.lo.s32 	%r47, %r46, %r25, %r2;
	mul.wide.s32 	%rd25, %r47, 2;
	add.s64 	%rd26, %rd1, %rd25;
	ld.global.nc.u16 	%rs7, [%rd26];
	// begin inline asm
	{  cvt.f32.f16 %f24, %rs7;}

	// end inline asm
	add.f32 	%f40, %f39, %f24;
	ld.global.nc.u32 	%r48, [%rd12+-4];
	mad.lo.s32 	%r49, %r48, %r25, %r2;
	mul.wide.s32 	%rd27, %r49, 2;
	add.s64 	%rd28, %rd1, %rd27;
	ld.global.nc.u16 	%rs8, [%rd28];
	// begin inline asm
	{  cvt.f32.f16 %f25, %rs8;}

	// end inline asm
	add.f32 	%f41, %f40, %f25;
	ld.global.nc.u32 	%r50, [%rd12];
	mad.lo.s32 	%r51, %r50, %r25, %r2;
	mul.wide.s32 	%rd29, %r51, 2;
	add.s64 	%rd30, %rd1, %rd29;
	ld.global.nc.u16 	%rs9, [%rd30];
	// begin inline asm
	{  cvt.f32.f16 %f26, %rs9;}

	// end inline asm
	add.f32 	%f42, %f41, %f26;
	ld.global.nc.u32 	%r52, [%rd12+4];
	mad.lo.s32 	%r53, %r52, %r25, %r2;
	mul.wide.s32 	%rd31, %r53, 2;
	add.s64 	%rd32, %rd1, %rd31;
	ld.global.nc.u16 	%rs10, [%rd32];
	// begin inline asm
	{  cvt.f32.f16 %f27, %rs10;}

	// end inline asm
	add.f32 	%f43, %f42, %f27;
	ld.global.nc.u32 	%r54, [%rd12+8];
	mad.lo.s32 	%r55, %r54, %r25, %r2;
	mul.wide.s32 	%rd33, %r55, 2;
	add.s64 	%rd34, %rd1, %rd33;
	ld.global.nc.u16 	%rs11, [%rd34];
	// begin inline asm
	{  cvt.f32.f16 %f28, %rs11;}

	// end inline asm
	add.f32 	%f44, %f43, %f28;
	ld.global.nc.u32 	%r56, [%rd12+12];
	mad.lo.s32 	%r57, %r56, %r25, %r2;
	mul.wide.s32 	%rd35, %r57, 2;
	add.s64 	%rd36, %rd1, %rd35;
	ld.global.nc.u16 	%rs12, [%rd36];
	// begin inline asm
	{  cvt.f32.f16 %f29, %rs12;}

	// end inline asm
	add.f32 	%f45, %f44, %f29;
	ld.global.nc.u32 	%r58, [%rd12+16];
	mad.lo.s32 	%r59, %r58, %r25, %r2;
	mul.wide.s32 	%rd37, %r59, 2;
	add.s64 	%rd38, %rd1, %rd37;
	ld.global.nc.u16 	%rs13, [%rd38];
	// begin inline asm
	{  cvt.f32.f16 %f30, %rs13;}

	// end inline asm
	add.f32 	%f46, %f45, %f30;
	ld.global.nc.u32 	%r60, [%rd12+20];
	mad.lo.s32 	%r61, %r60, %r25, %r2;
	mul.wide.s32 	%rd39, %r61, 2;
	add.s64 	%rd40, %rd1, %rd39;
	ld.global.nc.u16 	%rs14, [%rd40];
	// begin inline asm
	{  cvt.f32.f16 %f31, %rs14;}

	// end inline asm
	add.f32 	%f47, %f46, %f31;
	ld.global.nc.u32 	%r62, [%rd12+24];
	mad.lo.s32 	%r63, %r62, %r25, %r2;
	mul.wide.s32 	%rd41, %r63, 2;
	add.s64 	%rd42, %rd1, %rd41;
	ld.global.nc.u16 	%rs15, [%rd42];
	// begin inline asm
	{  cvt.f32.f16 %f32, %rs15;}

	// end inline asm
	add.f32 	%f48, %f47, %f32;
	ld.global.nc.u32 	%r64, [%rd12+28];
	mad.lo.s32 	%r65, %r64, %r25, %r2;
	mul.wide.s32 	%rd43, %r65, 2;
	add.s64 	%rd44, %rd1, %rd43;
	ld.global.nc.u16 	%rs16, [%rd44];
	// begin inline asm
	{  cvt.f32.f16 %f33, %rs16;}

	// end inline asm
	add.f32 	%f84, %f48, %f33;
	add.s32 	%r94, %r94, 16;
	add.s32 	%r92, %r92, 16;
	setp.ne.s32 	%p4, %r92, 0;
	@%p4 bra 	$L__BB1_4;
$L__BB1_5:
	setp.eq.s32 	%p5, %r6, 0;
	@%p5 bra 	$L__BB1_14;
	and.b32  	%r13, %r5, 7;
	setp.lt.u32 	%p6, %r6, 8;
	@%p6 bra 	$L__BB1_8;
	mul.wide.s32 	%rd45, %r94, 4;
	add.s64 	%rd46, %rd2, %rd45;
	ld.global.nc.u32 	%r66, [%rd46];
	mad.lo.s32 	%r67, %r66, %r25, %r2;
	mul.wide.s32 	%rd47, %r67, 2;
	add.s64 	%rd48, %rd1, %rd47;
	ld.global.nc.u16 	%rs17, [%rd48];
	// begin inline asm
	{  cvt.f32.f16 %f50, %rs17;}

	// end inline asm
	add.f32 	%f58, %f84, %f50;
	ld.global.nc.u32 	%r68, [%rd46+4];
	mad.lo.s32 	%r69, %r68, %r25, %r2;
	mul.wide.s32 	%rd49, %r69, 2;
	add.s64 	%rd50, %rd1, %rd49;
	ld.global.nc.u16 	%rs18, [%rd50];
	// begin inline asm
	{  cvt.f32.f16 %f51, %rs18;}

	// end inline asm
	add.f32 	%f59, %f58, %f51;
	ld.global.nc.u32 	%r70, [%rd46+8];
	mad.lo.s32 	%r71, %r70, %r25, %r2;
	mul.wide.s32 	%rd51, %r71, 2;
	add.s64 	%rd52, %rd1, %rd51;
	ld.global.nc.u16 	%rs19, [%rd52];
	// begin inline asm
	{  cvt.f32.f16 %f52, %rs19;}

	// end inline asm
	add.f32 	%f60, %f59, %f52;
	ld.global.nc.u32 	%r72, [%rd46+12];
	mad.lo.s32 	%r73, %r72, %r25, %r2;
	mul.wide.s32 	%rd53, %r73, 2;
	add.s64 	%rd54, %rd1, %rd53;
	ld.global.nc.u16 	%rs20, [%rd54];
	// begin inline asm
	{  cvt.f32.f16 %f53, %rs20;}

	// end inline asm
	add.f32 	%f61, %f60, %f53;
	ld.global.nc.u32 	%r74, [%rd46+16];
	mad.lo.s32 	%r75, %r74, %r25, %r2;
	mul.wide.s32 	%rd55, %r75, 2;
	add.s64 	%rd56, %rd1, %rd55;
	ld.global.nc.u16 	%rs21, [%rd56];
	// begin inline asm
	{  cvt.f32.f16 %f54, %rs21;}

	// end inline asm
	add.f32 	%f62, %f61, %f54;
	ld.global.nc.u32 	%r76, [%rd46+20];
	mad.lo.s32 	%r77, %r76, %r25, %r2;
	mul.wide.s32 	%rd57, %r77, 2;
	add.s64 	%rd58, %rd1, %rd57;
	ld.global.nc.u16 	%rs22, [%rd58];
	// begin inline asm
	{  cvt.f32.f16 %f55, %rs22;}

	// end inline asm
	add.f32 	%f63, %f62, %f55;
	ld.global.nc.u32 	%r78, [%rd46+24];
	mad.lo.s32 	%r79, %r78, %r25, %r2;
	mul.wide.s32 	%rd59, %r79, 2;
	add.s64 	%rd60, %rd1, %rd59;
	ld.global.nc.u16 	%rs23, [%rd60];
	// begin inline asm
	{  cvt.f32.f16 %f56, %rs23;}

	// end inline asm
	add.f32 	%f64, %f63, %f56;
	ld.global.nc.u32 	%r80, [%rd46+28];
	mad.lo.s32 	%r81, %r80, %r25, %r2;
	mul.wide.s32 	%rd61, %r81, 2;
	add.s64 	%rd62, %rd1, %rd61;
	ld.global.nc.u16 	%rs24, [%rd62];
	// begin inline asm
	{  cvt.f32.f16 %f57, %rs24;}

	// end inline asm
	add.f32 	%f84, %f64, %f57;
	add.s32 	%r94, %r94, 8;
$L__BB1_8:
	setp.eq.s32 	%p7, %r13, 0;
	@%p7 bra 	$L__BB1_14;
	and.b32  	%r16, %r5, 3;
	setp.lt.u32 	%p8, %r13, 4;
	@%p8 bra 	$L__BB1_11;
	mul.wide.s32 	%rd63, %r94, 4;
	add.s64 	%rd64, %rd2, %rd63;
	ld.global.nc.u32 	%r82, [%rd64];
	mad.lo.s32 	%r83, %r82, %r25, %r2;
	mul.wide.s32 	%rd65, %r83, 2;
	add.s64 	%rd66, %rd1, %rd65;
	ld.global.nc.u16 	%rs25, [%rd66];
	// begin inline asm
	{  cvt.f32.f16 %f66, %rs25;}

	// end inline asm
	add.f32 	%f70, %f84, %f66;
	ld.global.nc.u32 	%r84, [%rd64+4];
	mad.lo.s32 	%r85, %r84, %r25, %r2;
	mul.wide.s32 	%rd67, %r85, 2;
	add.s64 	%rd68, %rd1, %rd67;
	ld.global.nc.u16 	%rs26, [%rd68];
	// begin inline asm
	{  cvt.f32.f16 %f67, %rs26;}

	// end inline asm
	add.f32 	%f71, %f70, %f67;
	ld.global.nc.u32 	%r86, [%rd64+8];
	mad.lo.s32 	%r87, %r86, %r25, %r2;
	mul.wide.s32 	%rd69, %r87, 2;
	add.s64 	%rd70, %rd1, %rd69;
	ld.global.nc.u16 	%rs27, [%rd70];
	// begin inline asm
	{  cvt.f32.f16 %f68, %rs27;}

	// end inline asm
	add.f32 	%f72, %f71, %f68;
	ld.global.nc.u32 	%r88, [%rd64+12];
	mad.lo.s32 	%r89, %r88, %r25, %r2;
	mul.wide.s32 	%rd71, %r89, 2;
	add.s64 	%rd72, %rd1, %rd71;
	ld.global.nc.u16 	%rs28, [%rd72];
	// begin inline asm
	{  cvt.f32.f16 %f69, %rs28;}

	// end inline asm
	add.f32 	%f84, %f72, %f69;
	add.s32 	%r94, %r94, 4;
$L__BB1_11:
	setp.eq.s32 	%p9, %r16, 0;
	@%p9 bra 	$L__BB1_14;
	neg.s32 	%r97, %r16;
$L__BB1_13:
	.pragma "nounroll";
	mul.wide.s32 	%rd73, %r94, 4;
	add.s64 	%rd74, %rd2, %rd73;
	ld.global.nc.u32 	%r90, [%rd74];
	mad.lo.s32 	%r91, %r90, %r25, %r2;
	mul.wide.s32 	%rd75, %r91, 2;
	add.s64 	%rd76, %rd1, %rd75;
	ld.global.nc.u16 	%rs29, [%rd76];
	// begin inline asm
	{  cvt.f32.f16 %f73, %rs29;}

	// end inline asm
	add.f32 	%f84, %f84, %f73;
	add.s32 	%r94, %r94, 1;
	add.s32 	%r97, %r97, 1;
	setp.ne.s32 	%p10, %r97, 0;
	@%p10 bra 	$L__BB1_13;
$L__BB1_14:
	cvta.to.global.u64 	%rd77, %rd5;
	mul.wide.s32 	%rd78, %r1, 4;
	add.s64 	%rd79, %rd77, %rd78;
	ld.global.f32 	%f74, [%rd79];
	add.f32 	%f75, %f84, %f74;
	st.global.f32 	[%rd79], %f75;
$L__BB1_15:
	ret;

}


// ===== COMPILED SASS (sm_100) =====

	.target	sm_100

	.elftype	@"ET_EXEC"


//--------------------- .note.nv.tkinfo           --------------------------
	.section	.note.nv.tkinfo,"",@"SHT_NOTE"
	.sectionflags	@"SHF_NOTE_NV_TKINFO"
	.tkinfo
        /*0018*/ 	.word	0x00000002
        /*0030*/ 	.string	""
        /*0030*/ 	.string	"ptxas"
        /*0030*/ 	.string	"Cuda compilation tools, release 13.0, V13.0.88"
        /*0030*/ 	.string	"Build cuda_13.0.r13.0/compiler.36424714_0"
        /*0030*/ 	.string	"-arch sm_100 -m 64 "



//--------------------- .note.nv.cuinfo           --------------------------
	.section	.note.nv.cuinfo,"",@"SHT_NOTE"
	.sectionflags	@"SHF_NOTE_NV_CUINFO"
        /*0018*/ 	.short	0x0002
        /*001a*/ 	.short	0x0064
        /*001c*/ 	.short	0x0082
	.zero		2


//--------------------- .nv.info                  --------------------------
	.section	.nv.info,"",@"SHT_CUDA_INFO"
	.align	4


	//----- nvinfo : EIATTR_REGCOUNT
	.align		4
        /*0000*/ 	.byte	0x04, 0x2f
        /*0002*/ 	.short	(.L_1 - .L_0)
	.align		4
.L_0:
        /*0004*/ 	.word	index@(packBuf_half)
        /*0008*/ 	.word	0x00000017


	//----- nvinfo : EIATTR_FRAME_SIZE
	.align		4
.L_1:
        /*000c*/ 	.byte	0x04, 0x11
        /*000e*/ 	.short	(.L_3 - .L_2)
	.align		4
.L_2:
        /*0010*/ 	.word	index@(packBuf_half)
        /*0014*/ 	.word	0x00000000


	//----- nvinfo : EIATTR_REGCOUNT
	.align		4
.L_3:
        /*0018*/ 	.byte	0x04, 0x2f
        /*001a*/ 	.short	(.L_5 - .L_4)
	.align		4
.L_4:
        /*001c*/ 	.word	index@(unpackBuf_halfAdd)
        /*0020*/ 	.word	0x00000020


	//----- nvinfo : EIATTR_FRAME_SIZE
	.align		4
.L_5:
        /*0024*/ 	.byte	0x04, 0x11
        /*0026*/ 	.short	(.L_7 - .L_6)
	.align		4
.L_6:
        /*0028*/ 	.word	index@(unpackBuf_halfAdd)
        /*002c*/ 	.word	0x00000000


	//----- nvinfo : EIATTR_MIN_STACK_SIZE
	.align		4
.L_7:
        /*0030*/ 	.byte	0x04, 0x12
        /*0032*/ 	.short	(.L_9 - .L_8)
	.align		4
.L_8:
        /*0034*/ 	.word	index@(unpackBuf_halfAdd)
        /*0038*/ 	.word	0x00000000


	//----- nvinfo : EIATTR_MIN_STACK_SIZE
	.align		4
.L_9:
        /*003c*/ 	.byte	0x04, 0x12
        /*003e*/ 	.short	(.L_11 - .L_10)
	.align		4
.L_10:
        /*0040*/ 	.word	index@(packBuf_half)
        /*0044*/ 	.word	0x00000000
.L_11:


//--------------------- .nv.compat                --------------------------
	.section	.nv.compat,"",@"SHT_CUDA_COMPAT_INFO"
	.align	4
        /*0000*/ 	.byte	0x02, 0x09, 0x00, 0x00, 0x02, 0x02, 0x01, 0x00, 0x02, 0x05, 0x05, 0x00, 0x03, 0x07, 0x01, 0x01
        /*0010*/ 	.byte	0x02, 0x03, 0x00, 0x00, 0x02, 0x06, 0x01, 0x00, 0x04, 0x0b, 0x08, 0x00, 0x09, 0x00, 0x00, 0x00
        /*0020*/ 	.byte	0x00, 0x00, 0x00, 0x00


//--------------------- .nv.info.unpackBuf_halfAdd --------------------------
	.section	.nv.info.unpackBuf_halfAdd,"",@"SHT_CUDA_INFO"
	.sectionflags	@""
	.align	4


	//----- nvinfo : EIATTR_CUDA_API_VERSION
	.align		4
        /*0000*/ 	.byte	0x04, 0x37
        /*0002*/ 	.short	(.L_13 - .L_12)
.L_12:
        /*0004*/ 	.word	0x00000082


	//----- nvinfo : EIATTR_KPARAM_INFO
	.align		4
.L_13:
        /*0008*/ 	.byte	0x04, 0x17
        /*000a*/ 	.short	(.L_15 - .L_14)
.L_14:
        /*000c*/ 	.word	0x00000000
        /*0010*/ 	.short	0x0005
        /*0012*/ 	.short	0x0020
        /*0014*/ 	.byte	0x00, 0xf5, 0x21, 0x00


	//----- nvinfo : EIATTR_KPARAM_INFO
	.align		4
.L_15:
        /*0018*/ 	.byte	0x04, 0x17
        /*001a*/ 	.short	(.L_17 - .L_16)
.L_16:
        /*001c*/ 	.word	0x00000000
        /*0020*/ 	.short	0x0004
        /*0022*/ 	.short	0x0018
        /*0024*/ 	.byte	0x00, 0xf5, 0x21, 0x00


	//----- nvinfo : EIATTR_KPARAM_INFO
	.align		4
.L_17:
        /*0028*/ 	.byte	0x04, 0x17
        /*002a*/ 	.short	(.L_19 - .L_18)
.L_18:
        /*002c*/ 	.word	0x00000000
        /*0030*/ 	.short	0x0003
        /*0032*/ 	.short	0x0010
        /*0034*/ 	.byte	0x00, 0xf5, 0x21, 0x00


	//----- nvinfo : EIATTR_KPARAM_INFO
	.align		4
.L_19:
        /*0038*/ 	.byte	0x04, 0x17
        /*003a*/ 	.short	(.L_21 - .L_20)
.L_20:
        /*003c*/ 	.word	0x00000000
        /*0040*/ 	.short	0x0002
        /*0042*/ 	.short	0x0008
        /*0044*/ 	.byte	0x00, 0xf5, 0x21, 0x00


	//----- nvinfo : EIATTR_KPARAM_INFO
	.align		4
.L_21:
        /*0048*/ 	.byte	0x04, 0x17
        /*004a*/ 	.short	(.L_23 - .L_22)
.L_22:
        /*004c*/ 	.word	0x00000000
        /*0050*/ 	.short	0x0001
        /*0052*/ 	.short	0x0004
        /*0054*/ 	.byte	0x00, 0xf0, 0x11, 0x00


	//----- nvinfo : EIATTR_KPARAM_INFO
	.align		4
.L_23:
        /*0058*/ 	.byte	0x04, 0x17
        /*005a*/ 	.short	(.L_25 - .L_24)
.L_24:
        /*005c*/ 	.word	0x00000000
        /*0060*/ 	.short	0x0000
        /*0062*/ 	.short	0x0000
        /*0064*/ 	.byte	0x00, 0xf0, 0x11, 0x00


	//----- nvinfo : EIATTR_SPARSE_MMA_MASK
	.align		4
.L_25:
        /*0068*/ 	.byte	0x03, 0x50
        /*006a*/ 	.short	0x0000


	//----- nvinfo : EIATTR_MAXREG_COUNT
	.align		4
        /*006c*/ 	.byte	0x03, 0x1b
        /*006e*/ 	.short	0x00ff


	//----- nvinfo : EIATTR_MERCURY_ISA_VERSION
	.align		4
        /*0070*/ 	.byte	0x03, 0x5f
        /*0072*/ 	.short	0x0101


	//----- nvinfo : EIATTR_VRC_CTA_INIT_COUNT
	.align		4
        /*0074*/ 	.byte	0x02, 0x4a
	.zero		1
	.zero		1


	//----- nvinfo : EIATTR_EXIT_INSTR_OFFSETS
	.align		4
        /*0078*/ 	.byte	0x04, 0x1c
        /*007a*/ 	.short	(.L_27 - .L_26)


	//   ....[0]....
.L_26:
        /*007c*/ 	.word	0x00000070


	//   ....[1]....
        /*0080*/ 	.word	0x00001130


	//----- nvinfo : EIATTR_CRS_STACK_SIZE
	.align		4
.L_27:
        /*0084*/ 	.byte	0x04, 0x1e
        /*0086*/ 	.short	(.L_29 - .L_28)
.L_28:
        /*0088*/ 	.word	0x00000000


	//----- nvinfo : EIATTR_CBANK_PARAM_SIZE
	.align		4
.L_29:
        /*008c*/ 	.byte	0x03, 0x19
        /*008e*/ 	.short	0x0028


	//----- nvinfo : EIATTR_PARAM_CBANK
	.align		4
        /*0090*/ 	.byte	0x04, 0x0a
        /*0092*/ 	.short	(.L_31 - .L_30)
	.align		4
.L_30:
        /*0094*/ 	.word	index@(.nv.constant0.unpackBuf_halfAdd)
        /*0098*/ 	.short	0x0380
        /*009a*/ 	.short	0x0028


	//----- nvinfo : EIATTR_SW_WAR
	.align		4
.L_31:
        /*009c*/ 	.byte	0x04, 0x36
        /*009e*/ 	.short	(.L_33 - .L_32)
.L_32:
        /*00a0*/ 	.word	0x00000008
.L_33:


//--------------------- .nv.info.packBuf_half     --------------------------
	.section	.nv.info.packBuf_half,"",@"SHT_CUDA_INFO"
	.sectionflags	@""
	.align	4


	//----- nvinfo : EIATTR_CUDA_API_VERSION
	.align		4
        /*0000*/ 	.byte	0x04, 0x37
        /*0002*/ 	.short	(.L_35 - .L_34)
.L_34:
        /*0004*/ 	.word	0x00000082


	//----- nvinfo : EIATTR_KPARAM_INFO
	.align		4
.L_35:
        /*0008*/ 	.byte	0x04, 0x17
        /*000a*/ 	.short	(.L_37 - .L_36)
.L_36:
        /*000c*/ 	.word	0x00000000
        /*0010*/ 	.short	0x0005
        /*0012*/ 	.short	0x0020
        /*0014*/ 	.byte	0x00, 0xf5, 0x21, 0x00


	//----- nvinfo : EIATTR_KPARAM_INFO
	.align		4
.L_37:
        /*0018*/ 	.byte	0x04, 0x17
        /*001a*/ 	.short	(.L_39 - .L_38)
.L_38:
        /*001c*/ 	.word	0x00000000
        /*0020*/ 	.short	0x0004
        /*0022*/ 	.short	0x0018
        /*0024*/ 	.byte	0x00, 0xf5, 0x21, 0x00


	//----- nvinfo : EIATTR_KPARAM_INFO
	.align		4
.L_39:
        /*0028*/ 	.byte	0x04, 0x17
        /*002a*/ 	.short	(.L_41 - .L_40)
.L_40:
        /*002c*/ 	.word	0x00000000
        /*0030*/ 	.short	0x0003
        /*0032*/ 	.short	0x0010
        /*0034*/ 	.byte	0x00, 0xf5, 0x21, 0x00


	//----- nvinfo : EIATTR_KPARAM_INFO
	.align		4
.L_41:
        /*0038*/ 	.byte	0x04, 0x17
        /*003a*/ 	.short	(.L_43 - .L_42)
.L_42:
        /*003c*/ 	.word	0x00000000
        /*0040*/ 	.short	0x0002
        /*0042*/ 	.short	0x0008
        /*0044*/ 	.byte	0x00, 0xf5, 0x21, 0x00


	//----- nvinfo : EIATTR_KPARAM_INFO
	.align		4
.L_43:
        /*0048*/ 	.byte	0x04, 0x17
        /*004a*/ 	.short	(.L_45 - .L_44)
.L_44:
        /*004c*/ 	.word	0x00000000
        /*0050*/ 	.short	0x0001
        /*0052*/ 	.short	0x0004
        /*0054*/ 	.byte	0x00, 0xf0, 0x11, 0x00


	//----- nvinfo : EIATTR_KPARAM_INFO
	.align		4
.L_45:
        /*0058*/ 	.byte	0x04, 0x17
        /*005a*/ 	.short	(.L_47 - .L_46)
.L_46:
        /*005c*/ 	.word	0x00000000
        /*0060*/ 	.short	0x0000
        /*0062*/ 	.short	0x0000
        /*0064*/ 	.byte	0x00, 0xf0, 0x11, 0x00


	//----- nvinfo : EIATTR_SPARSE_MMA_MASK
	.align		4
.L_47:
        /*0068*/ 	.byte	0x03, 0x50
        /*006a*/ 	.short	0x0000


	//----- nvinfo : EIATTR_MAXREG_COUNT
	.align		4
        /*006c*/ 	.byte	0x03, 0x1b
        /*006e*/ 	.short	0x00ff


	//----- nvinfo : EIATTR_MERCURY_ISA_VERSION
	.align		4
        /*0070*/ 	.byte	0x03, 0x5f
        /*0072*/ 	.short	0x0101


	//----- nvinfo : EIATTR_VRC_CTA_INIT_COUNT
	.align		4
        /*0074*/ 	.byte	0x02, 0x4a
	.zero		1
	.zero		1


	//----- nvinfo : EIATTR_EXIT_INSTR_OFFSETS
	.align		4
        /*0078*/ 	.byte	0x04, 0x1c
        /*007a*/ 	.short	(.L_49 - .L_48)


	//   ....[0]....
.L_48:
        /*007c*/ 	.word	0x00000070


	//   ....[1]....
        /*0080*/ 	.word	0x00000290


	//   ....[2]....
        /*0084*/ 	.word	0x00000410


	//   ....[3]....
        /*0088*/ 	.word	0x00000610


	//----- nvinfo : EIATTR_CRS_STACK_SIZE
	.align		4
.L_49:
        /*008c*/ 	.byte	0x04, 0x1e
        /*008e*/ 	.short	(.L_51 - .L_50)
.L_50:
        /*0090*/ 	.word	0x00000000


	//----- nvinfo : EIATTR_CBANK_PARAM_SIZE
	.align		4
.L_51:
        /*0094*/ 	.byte	0x03, 0x19
        /*0096*/ 	.short	0x0028


	//----- nvinfo : EIATTR_PARAM_CBANK
	.align		4
        /*0098*/ 	.byte	0x04, 0x0a
        /*009a*/ 	.short	(.L_53 - .L_52)
	.align		4
.L_52:
        /*009c*/ 	.word	index@(.nv.constant0.packBuf_half)
        /*00a0*/ 	.short	0x0380
        /*00a2*/ 	.short	0x0028


	//----- nvinfo : EIATTR_SW_WAR
	.align		4
.L_53:
        /*00a4*/ 	.byte	0x04, 0x36
        /*00a6*/ 	.short	(.L_55 - .L_54)
.L_54:
        /*00a8*/ 	.word	0x00000008
.L_55:


//--------------------- .nv.callgraph             --------------------------
	.section	.nv.callgraph,"",@"SHT_CUDA_CALLGRAPH"
	.align	4
	.sectionentsize	8
	.align		4
        /*0000*/ 	.word	0x00000000
	.align		4
        /*0004*/ 	.word	0xffffffff
	.align		4
        /*0008*/ 	.word	0x00000000
	.align		4
        /*000c*/ 	.word	0xfffffffe
	.align		4
        /*0010*/ 	.word	0x00000000
	.align		4
        /*0014*/ 	.word	0xfffffffd
	.align		4
        /*0018*/ 	.word	0x00000000
	.align		4
        /*001c*/ 	.word	0xfffffffc


//--------------------- .text.unpackBuf_halfAdd   --------------------------
	.section	.text.unpackBuf_halfAdd,"ax",@progbits
	.align	128
        .global         unpackBuf_halfAdd
        .type           unpackBuf_halfAdd,@function
        .size           unpackBuf_halfAdd,(.L_x_16 - unpackBuf_halfAdd)
        .other          unpackBuf_halfAdd,@"STO_CUDA_ENTRY STV_DEFAULT"
unpackBuf_halfAdd:
.text.unpackBuf_halfAdd:
[----:B------:R-:W-:Y:S01]  /*0000*/  LDC R1, c[0x0][0x37c] ;  /* 0x0000df00ff017b82 */ /* 0x000fe20000000800 */
[----:B------:R-:W0:Y:S07]  /*0010*/  S2R R3, SR_CTAID.X ;  /* 0x0000000000037919 */ /* 0x000e2e0000002500 */
[----:B------:R-:W1:Y:S01]  /*0020*/  LDC.64 R4, c[0x0][0x380] ;  /* 0x0000e000ff047b82 */ /* 0x000e620000000a00 */
[----:B------:R-:W0:Y:S01]  /*0030*/  S2R R2, SR_TID.X ;  /* 0x0000000000027919 */ /* 0x000e220000002100 */
[----:B-1----:R-:W-:Y:S01]  /*0040*/  IMAD R0, R5, R4, RZ ;  /* 0x0000000405007224 */ /* 0x002fe200078e02ff */
[----:B0-----:R-:W-:-:S04]  /*0050*/  LEA R3, R3, R2, 0x8 ;  /* 0x0000000203037211 */ /* 0x001fc800078e40ff */
[----:B------:R-:W-:-:S13]  /*0060*/  ISETP.GE.AND P0, PT, R3, R0, PT ;  /* 0x000000000300720c */ /* 0x000fda0003f06270 */
[----:B------:R-:W-:Y:S05]  /*0070*/  @P0 EXIT ;  /* 0x000000000000094d */ /* 0x000fea0003800000 */
[----:B------:R-:W-:Y:S01]  /*0080*/  IABS R9, R4 ;  /* 0x0000000400097213 */ /* 0x000fe20000000000 */
[----:B------:R-:W0:Y:S03]  /*0090*/  LDCU.64 UR4, c[0x0][0x358] ;  /* 0x00006b00ff0477ac */ /* 0x000e260008000a00 */
[----:B------:R-:W1:Y:S08]  /*00a0*/  I2F.RP R0, R9 ;  /* 0x0000000900007306 */ /* 0x000e700000209400 */
[----:B-1----:R-:W1:Y:S02]  /*00b0*/  MUFU.RCP R0, R0 ;  /* 0x0000000000007308 */ /* 0x002e640000001000 */
[----:B-1----:R-:W-:-:S06]  /*00c0*/  IADD3 R6, PT, PT, R0, 0xffffffe, RZ ;  /* 0x0ffffffe00067810 */ /* 0x002fcc0007ffe0ff */
[----:B------:R1:W2:Y:S02]  /*00d0*/  F2I.FTZ.U32.TRUNC.NTZ R7, R6 ;  /* 0x0000000600077305 */ /* 0x0002a4000021f000 */
[----:B-1----:R-:W-:Y:S01]  /*00e0*/  HFMA2 R6, -RZ, RZ, 0, 0 ;  /* 0x00000000ff067431 */ /* 0x002fe200000001ff */
[----:B--2---:R-:W-:-:S05]  /*00f0*/  IADD3 R2, PT, PT, RZ, -R7, RZ ;  /* 0x80000007ff027210 */ /* 0x004fca0007ffe0ff */
[----:B------:R-:W-:Y:S01]  /*0100*/  IMAD R11, R2, R9, RZ ;  /* 0x00000009020b7224 */ /* 0x000fe200078e02ff */
[----:B------:R-:W-:-:S03]  /*0110*/  IABS R2, R3 ;  /* 0x0000000300027213 */ /* 0x000fc60000000000 */
[----:B------:R-:W-:-:S06]  /*0120*/  IMAD.HI.U32 R7, R7, R11, R6 ;  /* 0x0000000b07077227 */ /* 0x000fcc00078e0006 */
[----:B------:R-:W-:-:S05]  /*0130*/  IMAD.HI.U32 R0, R7, R2, RZ ;  /* 0x0000000207007227 */ /* 0x000fca00078e00ff */
[----:B------:R-:W-:-:S05]  /*0140*/  IADD3 R7, PT, PT, -R0, RZ, RZ ;  /* 0x000000ff00077210 */ /* 0x000fca0007ffe1ff */
[C---:B------:R-:W-:Y:S02]  /*0150*/  IMAD R2, R9.reuse, R7, R2 ;  /* 0x0000000709027224 */ /* 0x040fe400078e0202 */
[----:B------:R-:W1:Y:S03]  /*0160*/  LDC.64 R6, c[0x0][0x388] ;  /* 0x0000e200ff067b82 */ /* 0x000e660000000a00 */
[----:B------:R-:W-:-:S13]  /*0170*/  ISETP.GT.U32.AND P2, PT, R9, R2, PT ;  /* 0x000000020900720c */ /* 0x000fda0003f44070 */
[-C--:B------:R-:W-:Y:S02]  /*0180*/  @!P2 IADD3 R2, PT, PT, R2, -R9.reuse, RZ ;  /* 0x800000090202a210 */ /* 0x080fe40007ffe0ff */
[----:B------:R-:W-:Y:S02]  /*0190*/  @!P2 IADD3 R0, PT, PT, R0, 0x1, RZ ;  /* 0x000000010000a810 */ /* 0x000fe40007ffe0ff */
[----:B------:R-:W-:Y:S02]  /*01a0*/  ISETP.GE.U32.AND P0, PT, R2, R9, PT ;  /* 0x000000090200720c */ /* 0x000fe40003f06070 */
[----:B------:R-:W-:Y:S02]  /*01b0*/  LOP3.LUT R2, R3, R4, RZ, 0x3c, !PT ;  /* 0x0000000403027212 */ /* 0x000fe400078e3cff */
[----:B------:R-:W-:Y:S02]  /*01c0*/  ISETP.NE.AND P2, PT, R4, RZ, PT ;  /* 0x000000ff0400720c */ /* 0x000fe40003f45270 */
[----:B------:R-:W-:-:S07]  /*01d0*/  ISETP.GE.AND P1, PT, R2, RZ, PT ;  /* 0x000000ff0200720c */ /* 0x000fce0003f26270 */
[----:B------:R-:W-:-:S06]  /*01e0*/  @P0 IADD3 R0, PT, PT, R0, 0x1, RZ ;  /* 0x0000000100000810 */ /* 0x000fcc0007ffe0ff */
[----:B------:R-:W-:Y:S02]  /*01f0*/  @!P1 IADD3 R0, PT, PT, -R0, RZ, RZ ;  /* 0x000000ff00009210 */ /* 0x000fe40007ffe1ff */
[----:B------:R-:W-:-:S04]  /*0200*/  @!P2 LOP3.LUT R0, RZ, R4, RZ, 0x33, !PT ;  /* 0x00000004ff00a212 */ /* 0x000fc800078e33ff */
[----:B------:R-:W-:-:S05]  /*0210*/  IADD3 R9, PT, PT, -R0, RZ, RZ ;  /* 0x000000ff00097210 */ /* 0x000fca0007ffe1ff */
[----:B------:R-:W-:-:S04]  /*0220*/  IMAD R9, R4, R9, R3 ;  /* 0x0000000904097224 */ /* 0x000fc800078e0203 */
[----:B-1----:R-:W-:-:S05]  /*0230*/  IMAD.WIDE R6, R9, 0x4, R6 ;  /* 0x0000000409067825 */ /* 0x002fca00078e0206 */
[----:B0-----:R-:W2:Y:S04]  /*0240*/  LDG.E.CONSTANT R2, desc[UR4][R6.64] ;  /* 0x0000000406027981 */ /* 0x001ea8000c1e9900 */
[----:B------:R-:W2:Y:S01]  /*0250*/  LDG.E.CONSTANT R10, desc[UR4][R6.64+0x4] ;  /* 0x00000404060a7981 */ /* 0x000ea2000c1e9900 */
[----:B------:R-:W-:Y:S01]  /*0260*/  BSSY.RECONVERGENT B0, `(.L_x_0) ;  /* 0x00000e7000007945 */ /* 0x000fe20003800200 */
[----:B------:R-:W-:Y:S02]  /*0270*/  MOV R8, RZ ;  /* 0x000000ff00087202 */ /* 0x000fe40000000f00 */
[----:B--2---:R-:W-:-:S13]  /*0280*/  ISETP.GE.AND P0, PT, R2, R10, PT ;  /* 0x0000000a0200720c */ /* 0x004fda0003f06270 */
[----:B------:R-:W-:Y:S05]  /*0290*/  @P0 BRA `(.L_x_1) ;  /* 0x0000000c008c0947 */ /* 0x000fea0003800000 */
[----:B------:R-:W-:Y:S01]  /*02a0*/  MOV R7, R2 ;  /* 0x0000000200077202 */ /* 0x000fe20000000f00 */
[----:B------:R-:W-:Y:S01]  /*02b0*/  BSSY.RECONVERGENT B1, `(.L_x_2) ;  /* 0x0000074000017945 */ /* 0x000fe20003800200 */
[----:B------:R-:W-:Y:S02]  /*02c0*/  MOV R8, RZ ;  /* 0x000000ff00087202 */ /* 0x000fe40000000f00 */
[CC--:B------:R-:W-:Y:S02]  /*02d0*/  IADD3 R2, PT, PT, -R10.reuse, R7.reuse, RZ ;  /* 0x000000070a027210 */ /* 0x0c0fe40007ffe1ff */
[----:B------:R-:W-:Y:S02]  /*02e0*/  IADD3 R4, PT, PT, R10, -R7, RZ ;  /* 0x800000070a047210 */ /* 0x000fe40007ffe0ff */
[----:B------:R-:W-:Y:S02]  /*02f0*/  ISETP.GT.U32.AND P1, PT, R2, -0x10, PT ;  /* 0xfffffff00200780c */ /* 0x000fe40003f24070 */
[----:B------:R-:W-:-:S04]  /*0300*/  LOP3.LUT R6, R4, 0xf, RZ, 0xc0, !PT ;  /* 0x0000000f04067812 */ /* 0x000fc800078ec0ff */
[----:B------:R-:W-:-:S07]  /*0310*/  ISETP.NE.AND P0, PT, R6, RZ, PT ;  /* 0x000000ff0600720c */ /* 0x000fce0003f05270 */
[----:B------:R-:W-:Y:S06]  /*0320*/  @P1 BRA `(.L_x_3) ;  /* 0x0000000400b01947 */ /* 0x000fec0003800000 */
[----:B------:R-:W0:Y:S01]  /*0330*/  LDC.64 R14, c[0x0][0x390] ;  /* 0x0000e400ff0e7b82 */ /* 0x000e220000000a00 */
[----:B------:R-:W-:Y:S01]  /*0340*/  LOP3.LUT R9, R4, 0xfffffff0, RZ, 0xc0, !PT ;  /* 0xfffffff004097812 */ /* 0x000fe200078ec0ff */
[----:B------:R-:W-:-:S03]  /*0350*/  HFMA2 R8, -RZ, RZ, 0, 0 ;  /* 0x00000000ff087431 */ /* 0x000fc600000001ff */
[----:B------:R-:W-:Y:S02]  /*0360*/  IADD3 R9, PT, PT, -R9, RZ, RZ ;  /* 0x000000ff09097210 */ /* 0x000fe40007ffe1ff */
[----:B0-----:R-:W-:-:S04]  /*0370*/  IADD3 R14, P1, PT, R14, 0x20, RZ ;  /* 0x000000200e0e7810 */ /* 0x001fc80007f3e0ff */
[----:B------:R-:W-:-:S09]  /*0380*/  IADD3.X R15, PT, PT, RZ, R15, RZ, P1, !PT ;  /* 0x0000000fff0f7210 */ /* 0x000fd20000ffe4ff */
.L_x_4:
[----:B------:R-:W-:Y:S01]  /*0390*/  IMAD.WIDE R16, R7, 0x4, R14 ;  /* 0x0000000407107825 */ /* 0x000fe200078e020e */
[----:B------:R-:W0:Y:S04]  /*03a0*/  LDC.64 R12, c[0x0][0x398] ;  /* 0x0000e600ff0c7b82 */ /* 0x000e280000000a00 */
[----:B------:R-:W2:Y:S04]  /*03b0*/  LDG.E.CONSTANT R2, desc[UR4][R16.64+-0x20] ;  /* 0xffffe00410027981 */ /* 0x000ea8000c1e9900 */
[----:B------:R-:W3:Y:S04]  /*03c0*/  LDG.E.CONSTANT R18, desc[UR4][R16.64+-0x1c] ;  /* 0xffffe40410127981 */ /* 0x000ee8000c1e9900 */
[----:B------:R-:W4:Y:S04]  /*03d0*/  LDG.E.CONSTANT R19, desc[UR4][R16.64+-0x18] ;  /* 0xffffe80410137981 */ /* 0x000f28000c1e9900 */
[----:B------:R-:W5:Y:S04]  /*03e0*/  LDG.E.CONSTANT R26, desc[UR4][R16.64+-0x10] ;  /* 0xfffff004101a7981 */ /* 0x000f68000c1e9900 */
[----:B------:R-:W5:Y:S04]  /*03f0*/  LDG.E.CONSTANT R25, desc[UR4][R16.64+-0x8] ;  /* 0xfffff80410197981 */ /* 0x000f68000c1e9900 */
[----:B------:R-:W5:Y:S04]  /*0400*/  LDG.E.CONSTANT R24, desc[UR4][R16.64+-0x4] ;  /* 0xfffffc0410187981 */ /* 0x000f68000c1e9900 */
[----:B------:R-:W5:Y:S04]  /*0410*/  LDG.E.CONSTANT R23, desc[UR4][R16.64] ;  /* 0x0000000410177981 */ /* 0x000f68000c1e9900 */
[----:B------:R-:W5:Y:S01]  /*0420*/  LDG.E.CONSTANT R22, desc[UR4][R16.64+0x4] ;  /* 0x0000040410167981 */ /* 0x000f62000c1e9900 */
[----:B--2---:R-:W-:-:S03]  /*0430*/  IMAD R11, R2, R5, R0 ;  /* 0x00000005020b7224 */ /* 0x004fc600078e0200 */
[----:B------:R-:W2:Y:S01]  /*0440*/  LDG.E.CONSTANT R2, desc[UR4][R16.64+-0xc] ;  /* 0xfffff40410027981 */ /* 0x000ea2000c1e9900 */
[----:B0-----:R-:W-:-:S04]  /*0450*/  IMAD.WIDE R10, R11, 0x2, R12 ;  /* 0x000000020b0a7825 */ /* 0x001fc800078e020c */
[----:B---3--:R-:W-:Y:S02]  /*0460*/  IMAD R21, R18, R5, R0 ;  /* 0x0000000512157224 */ /* 0x008fe400078e0200 */
[----:B------:R-:W3:Y:S02]  /*0470*/  LDG.E.U16.CONSTANT R10, desc[UR4][R10.64] ;  /* 0x000000040a0a7981 */ /* 0x000ee4000c1e9500 */
[----:B------:R-:W-:-:S06]  /*0480*/  IMAD.WIDE R20, R21, 0x2, R12 ;  /* 0x0000000215147825 */ /* 0x000fcc00078e020c */
[----:B------:R3:W2:Y:S01]  /*0490*/  LDG.E.U16.CONSTANT R20, desc[UR4][R20.64] ;  /* 0x0000000414147981 */ /* 0x0006a2000c1e9500 */
[----:B----4-:R-:W-:-:S03]  /*04a0*/  IMAD R19, R19, R5, R0 ;  /* 0x0000000513137224 */ /* 0x010fc600078e0200 */
[----:B------:R-:W4:Y:S01]  /*04b0*/  LDG.E.CONSTANT R11, desc[UR4][R16.64+0x8] ;  /* 0x00000804100b7981 */ /* 0x000f22000c1e9900 */
[----:B------:R-:W-:-:S03]  /*04c0*/  IMAD.WIDE R28, R19, 0x2, R12 ;  /* 0x00000002131c7825 */ /* 0x000fc600078e020c */
[----:B------:R-:W4:Y:S04]  /*04d0*/  LDG.E.CONSTANT R19, desc[UR4][R16.64+-0x14] ;  /* 0xffffec0410137981 */ /* 0x000f28000c1e9900 */
[----:B------:R-:W4:Y:S01]  /*04e0*/  LDG.E.U16.CONSTANT R18, desc[UR4][R28.64] ;  /* 0x000000041c127981 */ /* 0x000f22000c1e9500 */
[----:B---3--:R-:W-:Y:S02]  /*04f0*/  HADD2.F32 R21, -RZ, R10.H0_H0 ;  /* 0x2000000aff157230 */ /* 0x008fe40000004100 */
[----:B-----5:R-:W-:Y:S01]  /*0500*/  IMAD R25, R25, R5, R0 ;  /* 0x0000000519197224 */ /* 0x020fe200078e0200 */
[----:B------:R-:W3:Y:S02]  /*0510*/  LDG.E.CONSTANT R10, desc[UR4][R16.64+0xc] ;  /* 0x00000c04100a7981 */ /* 0x000ee4000c1e9900 */
[----:B------:R-:W-:-:S02]  /*0520*/  FADD R8, R21, R8 ;  /* 0x0000000815087221 */ /* 0x000fc40000000000 */
[----:B------:R-:W5:Y:S01]  /*0530*/  LDG.E.CONSTANT R21, desc[UR4][R16.64+0x10] ;  /* 0x0000100410157981 */ /* 0x000f62000c1e9900 */
[----:B--2---:R-:W-:-:S03]  /*0540*/  HADD2.F32 R27, -RZ, R20.H0_H0 ;  /* 0x20000014ff1b7230 */ /* 0x004fc60000004100 */
[----:B------:R-:W2:Y:S02]  /*0550*/  LDG.E.CONSTANT R20, desc[UR4][R16.64+0x14] ;  /* 0x0000140410147981 */ /* 0x000ea4000c1e9900 */
[----:B------:R-:W-:Y:S01]  /*0560*/  FADD R8, R8, R27 ;  /* 0x0000001b08087221 */ /* 0x000fe20000000000 */
[----:B----4-:R-:W-:Y:S02]  /*0570*/  IMAD R19, R19, R5, R0 ;  /* 0x0000000513137224 */ /* 0x010fe400078e0200 */
[----:B------:R-:W-:Y:S02]  /*0580*/  HADD2.F32 R27, -RZ, R18.H0_H0 ;  /* 0x20000012ff1b7230 */ /* 0x000fe40000004100 */
[----:B------:R-:W-:-:S04]  /*0590*/  IMAD.WIDE R18, R19, 0x2, R12 ;  /* 0x0000000213127825 */ /* 0x000fc800078e020c */
[----:B------:R-:W-:Y:S01]  /*05a0*/  FADD R28, R8, R27 ;  /* 0x0000001b081c7221 */ /* 0x000fe20000000000 */
[-CC-:B------:R-:W-:Y:S01]  /*05b0*/  IMAD R27, R26, R5.reuse, R0.reuse ;  /* 0x000000051a1b7224 */ /* 0x180fe200078e0200 */
[----:B------:R0:W4:Y:S01]  /*05c0*/  LDG.E.U16.CONSTANT R8, desc[UR4][R18.64] ;  /* 0x0000000412087981 */ /* 0x000122000c1e9500 */
[----:B------:R-:W-:Y:S02]  /*05d0*/  IMAD R23, R23, R5, R0 ;  /* 0x0000000517177224 */ /* 0x000fe400078e0200 */
[----:B0-----:R-:W-:-:S04]  /*05e0*/  IMAD.WIDE R18, R27, 0x2, R12 ;  /* 0x000000021b127825 */ /* 0x001fc800078e020c */
[----:B------:R-:W-:Y:S02]  /*05f0*/  IMAD R27, R2, R5, R0 ;  /* 0x00000005021b7224 */ /* 0x000fe400078e0200 */
[----:B------:R0:W4:Y:S02]  /*0600*/  LDG.E.U16.CONSTANT R2, desc[UR4][R18.64] ;  /* 0x0000000412027981 */ /* 0x000124000c1e9500 */
[----:B------:R-:W-:-:S06]  /*0610*/  IMAD.WIDE R26, R27, 0x2, R12 ;  /* 0x000000021b1a7825 */ /* 0x000fcc00078e020c */
[----:B------:R-:W4:Y:S01]  /*0620*/  LDG.E.U16.CONSTANT R27, desc[UR4][R26.64] ;  /* 0x000000041a1b7981 */ /* 0x000f22000c1e9500 */
[----:B0-----:R-:W-:-:S04]  /*0630*/  IMAD.WIDE R18, R25, 0x2, R12 ;  /* 0x0000000219127825 */ /* 0x001fc800078e020c */
[----:B------:R-:W-:Y:S01]  /*0640*/  IMAD R25, R24, R5, R0 ;  /* 0x0000000518197224 */ /* 0x000fe200078e0200 */
[----:B------:R0:W4:Y:S03]  /*0650*/  LDG.E.U16.CONSTANT R26, desc[UR4][R18.64] ;  /* 0x00000004121a7981 */ /* 0x000126000c1e9500 */
[----:B------:R-:W-:-:S04]  /*0660*/  IMAD.WIDE R24, R25, 0x2, R12 ;  /* 0x0000000219187825 */ /* 0x000fc800078e020c */
[----:B------:R-:W-:Y:S02]  /*0670*/  IMAD R11, R11, R5, R0 ;  /* 0x000000050b0b7224 */ /* 0x000fe400078e0200 */
[----:B------:R-:W4:Y:S01]  /*0680*/  LDG.E.U16.CONSTANT R25, desc[UR4][R24.64] ;  /* 0x0000000418197981 */ /* 0x000f22000c1e9500 */
[----:B0-----:R-:W-:-:S04]  /*0690*/  IMAD.WIDE R18, R23, 0x2, R12 ;  /* 0x0000000217127825 */ /* 0x001fc800078e020c */
[----:B------:R-:W-:Y:S01]  /*06a0*/  IMAD R23, R22, R5, R0 ;  /* 0x0000000516177224 */ /* 0x000fe200078e0200 */
[----:B------:R0:W4:Y:S03]  /*06b0*/  LDG.E.U16.CONSTANT R24, desc[UR4][R18.64] ;  /* 0x0000000412187981 */ /* 0x000126000c1e9500 */
[----:B------:R-:W-:-:S06]  /*06c0*/  IMAD.WIDE R22, R23, 0x2, R12 ;  /* 0x0000000217167825 */ /* 0x000fcc00078e020c */
[----:B------:R-:W4:Y:S01]  /*06d0*/  LDG.E.U16.CONSTANT R23, desc[UR4][R22.64] ;  /* 0x0000000416177981 */ /* 0x000f22000c1e9500 */
[----:B0-----:R-:W-:-:S05]  /*06e0*/  IMAD.WIDE R18, R11, 0x2, R12 ;  /* 0x000000020b127825 */ /* 0x001fca00078e020c */
[----:B------:R0:W4:Y:S01]  /*06f0*/  LDG.E.U16.CONSTANT R22, desc[UR4][R18.64] ;  /* 0x0000000412167981 */ /* 0x000122000c1e9500 */
[----:B-----5:R-:W-:-:S04]  /*0700*/  IMAD R21, R21, R5, R0 ;  /* 0x0000000515157224 */ /* 0x020fc800078e0200 */
[----:B0-----:R-:W-:-:S04]  /*0710*/  IMAD.WIDE R18, R21, 0x2, R12 ;  /* 0x0000000215127825 */ /* 0x001fc800078e020c */
[-CC-:B--2---:R-:W-:Y:S02]  /*0720*/  IMAD R21, R20, R5.reuse, R0.reuse ;  /* 0x0000000514157224 */ /* 0x184fe400078e0200 */
[----:B------:R-:W2:Y:S04]  /*0730*/  LDG.E.CONSTANT R20, desc[UR4][R16.64+0x18] ;  /* 0x0000180410147981 */ /* 0x000ea8000c1e9900 */
[----:B------:R-:W5:Y:S01]  /*0740*/  LDG.E.CONSTANT R16, desc[UR4][R16.64+0x1c] ;  /* 0x00001c0410107981 */ /* 0x000f62000c1e9900 */
[----:B---3--:R-:W-:-:S04]  /*0750*/  IMAD R11, R10, R5, R0 ;  /* 0x000000050a0b7224 */ /* 0x008fc800078e0200 */
[----:B------:R-:W-:-:S06]  /*0760*/  IMAD.WIDE R10, R11, 0x2, R12 ;  /* 0x000000020b0a7825 */ /* 0x000fcc00078e020c */
[----:B------:R-:W3:Y:S04]  /*0770*/  LDG.E.U16.CONSTANT R11, desc[UR4][R10.64] ;  /* 0x000000040a0b7981 */ /* 0x000ee8000c1e9500 */
[----:B------:R0:W3:Y:S02]  /*0780*/  LDG.E.U16.CONSTANT R10, desc[UR4][R18.64] ;  /* 0x00000004120a7981 */ /* 0x0000e4000c1e9500 */
[----:B0-----:R-:W-:-:S05]  /*0790*/  IMAD.WIDE R18, R21, 0x2, R12 ;  /* 0x0000000215127825 */ /* 0x001fca00078e020c */
[----:B------:R-:W3:Y:S01]  /*07a0*/  LDG.E.U16.CONSTANT R29, desc[UR4][R18.64] ;  /* 0x00000004121d7981 */ /* 0x000ee2000c1e9500 */
[----:B--2---:R-:W-:-:S04]  /*07b0*/  IMAD R21, R20, R5, R0 ;  /* 0x0000000514157224 */ /* 0x004fc800078e0200 */
[----:B------:R-:W-:-:S04]  /*07c0*/  IMAD.WIDE R20, R21, 0x2, R12 ;  /* 0x0000000215147825 */ /* 0x000fc800078e020c */
[----:B-----5:R-:W-:Y:S02]  /*07d0*/  IMAD R17, R16, R5, R0 ;  /* 0x0000000510117224 */ /* 0x020fe400078e0200 */
[----:B------:R-:W2:Y:S02]  /*07e0*/  LDG.E.U16.CONSTANT R20, desc[UR4][R20.64] ;  /* 0x0000000414147981 */ /* 0x000ea4000c1e9500 */
[----:B------:R-:W-:-:S06]  /*07f0*/  IMAD.WIDE R12, R17, 0x2, R12 ;  /* 0x00000002110c7825 */ /* 0x000fcc00078e020c */
[----:B------:R0:W5:Y:S01]  /*0800*/  LDG.E.U16.CONSTANT R12, desc[UR4][R12.64] ;  /* 0x000000040c0c7981 */ /* 0x000162000c1e9500 */
[----:B----4-:R-:W-:Y:S02]  /*0810*/  HADD2.F32 R8, -RZ, R8.H0_H0 ;  /* 0x20000008ff087230 */ /* 0x010fe40000004100 */
[----:B------:R-:W-:-:S03]  /*0820*/  HADD2.F32 R2, -RZ, R2.H0_H0 ;  /* 0x20000002ff027230 */ /* 0x000fc60000004100 */
[----:B------:R-:W-:Y:S01]  /*0830*/  FADD R8, R28, R8 ;  /* 0x000000081c087221 */ /* 0x000fe20000000000 */
        /* <DEDUP_REMOVED lines=10> */
[----:B0-----:R-:W-:-:S03]  /*08e0*/  HADD2.F32 R13, -RZ, R22.H0_H0 ;  /* 0x20000016ff0d7230 */ /* 0x001fc60000004100 */
[----:B------:R-:W-:Y:S01]  /*08f0*/  FADD R2, R2, R23 ;  /* 0x0000001702027221 */ /* 0x000fe20000000000 */
[----:B---3--:R-:W-:Y:S01]  /*0900*/  HADD2.F32 R11, -RZ, R11.H0_H0 ;  /* 0x2000000bff0b7230 */ /* 0x008fe20000004100 */
[----:B------:R-:W-:Y:S02]  /*0910*/  IADD3 R9, PT, PT, R9, 0x10, RZ ;  /* 0x0000001009097810 */ /* 0x000fe40007ffe0ff */
[----:B------:R-:W-:Y:S01]  /*0920*/  FADD R2, R2, R13 ;  /* 0x0000000d02027221 */ /* 0x000fe20000000000 */
[----:B------:R-:W-:Y:S01]  /*0930*/  HADD2.F32 R13, -RZ, R10.H0_H0 ;  /* 0x2000000aff0d7230 */ /* 0x000fe20000004100 */
[----:B------:R-:W-:Y:S02]  /*0940*/  ISETP.NE.AND P1, PT, R9, RZ, PT ;  /* 0x000000ff0900720c */ /* 0x000fe40003f25270 */
[----:B------:R-:W-:Y:S01]  /*0950*/  FADD R2, R2, R11 ;  /* 0x0000000b02027221 */ /* 0x000fe20000000000 */
[----:B------:R-:W-:-:S03]  /*0960*/  HADD2.F32 R29, -RZ, R29.H0_H0 ;  /* 0x2000001dff1d7230 */ /* 0x000fc60000004100 */
[----:B------:R-:W-:-:S04]  /*0970*/  FADD R2, R2, R13 ;  /* 0x0000000d02027221 */ /* 0x000fc80000000000 */
[----:B------:R-:W-:Y:S01]  /*0980*/  FADD R2, R2, R29 ;  /* 0x0000001d02027221 */ /* 0x000fe20000000000 */
[----:B------:R-:W-:Y:S01]  /*0990*/  IADD3 R7, PT, PT, R7, 0x10, RZ ;  /* 0x0000001007077810 */ /* 0x000fe20007ffe0ff */
[----:B--2---:R-:W-:-:S05]  /*09a0*/  HADD2.F32 R11, -RZ, R20.H0_H0 ;  /* 0x20000014ff0b7230 */ /* 0x004fca0000004100 */
[----:B------:R-:W-:Y:S01]  /*09b0*/  FADD R2, R2, R11 ;  /* 0x0000000b02027221 */ /* 0x000fe20000000000 */
[----:B-----5:R-:W-:-:S05]  /*09c0*/  HADD2.F32 R13, -RZ, R12.H0_H0 ;  /* 0x2000000cff0d7230 */ /* 0x020fca0000004100 */
[----:B------:R-:W-:Y:S01]  /*09d0*/  FADD R8, R2, R13 ;  /* 0x0000000d02087221 */ /* 0x000fe20000000000 */
[----:B------:R-:W-:Y:S06]  /*09e0*/  @P1 BRA `(.L_x_4) ;  /* 0xfffffff800681947 */ /* 0x000fec000383ffff */
.L_x_3:
[----:B------:R-:W-:Y:S05]  /*09f0*/  BSYNC.RECONVERGENT B1 ;  /* 0x0000000000017941 */ /* 0x000fea0003800200 */
.L_x_2:
[----:B------:R-:W-:Y:S05]  /*0a00*/  @!P0 BRA `(.L_x_1) ;  /* 0x0000000400b08947 */ /* 0x000fea0003800000 */
[----:B------:R-:W-:Y:S01]  /*0a10*/  ISETP.GE.U32.AND P0, PT, R6, 0x8, PT ;  /* 0x000000080600780c */ /* 0x000fe20003f06070 */
[----:B------:R-:W-:Y:S01]  /*0a20*/  BSSY.RECONVERGENT B1, `(.L_x_5) ;  /* 0x0000038000017945 */ /* 0x000fe20003800200 */
[----:B------:R-:W-:-:S04]  /*0a30*/  LOP3.LUT R22, R4, 0x7, RZ, 0xc0, !PT ;  /* 0x0000000704167812 */ /* 0x000fc800078ec0ff */
[----:B------:R-:W-:-:S07]  /*0a40*/  ISETP.NE.AND P1, PT, R22, RZ, PT ;  /* 0x000000ff1600720c */ /* 0x000fce0003f25270 */
[----:B------:R-:W-:Y:S06]  /*0a50*/  @!P0 BRA `(.L_x_6) ;  /* 0x0000000000d08947 */ /* 0x000fec0003800000 */
[----:B------:R-:W0:Y:S08]  /*0a60*/  LDC.64 R12, c[0x0][0x390] ;  /* 0x0000e400ff0c7b82 */ /* 0x000e300000000a00 */
[----:B------:R-:W1:Y:S01]  /*0a70*/  LDC.64 R10, c[0x0][0x398] ;  /* 0x0000e600ff0a7b82 */ /* 0x000e620000000a00 */
[----:B0-----:R-:W-:-:S05]  /*0a80*/  IMAD.WIDE R12, R7, 0x4, R12 ;  /* 0x00000004070c7825 */ /* 0x001fca00078e020c */
[----:B------:R-:W2:Y:S04]  /*0a90*/  LDG.E.CONSTANT R2, desc[UR4][R12.64] ;  /* 0x000000040c027981 */ /* 0x000ea8000c1e9900 */
[----:B------:R-:W3:Y:S04]  /*0aa0*/  LDG.E.CONSTANT R6, desc[UR4][R12.64+0x4] ;  /* 0x000004040c067981 */ /* 0x000ee8000c1e9900 */
[----:B------:R-:W4:Y:S04]  /*0ab0*/  LDG.E.CONSTANT R16, desc[UR4][R12.64+0x8] ;  /* 0x000008040c107981 */ /* 0x000f28000c1e9900 */
[----:B------:R-:W5:Y:S04]  /*0ac0*/  LDG.E.CONSTANT R19, desc[UR4][R12.64+0xc] ;  /* 0x00000c040c137981 */ /* 0x000f68000c1e9900 */
[----:B------:R-:W5:Y:S04]  /*0ad0*/  LDG.E.CONSTANT R15, desc[UR4][R12.64+0x10] ;  /* 0x000010040c0f7981 */ /* 0x000f68000c1e9900 */
[----:B------:R-:W5:Y:S04]  /*0ae0*/  LDG.E.CONSTANT R14, desc[UR4][R12.64+0x14] ;  /* 0x000014040c0e7981 */ /* 0x000f68000c1e9900 */
[----:B------:R-:W5:Y:S04]  /*0af0*/  LDG.E.CONSTANT R18, desc[UR4][R12.64+0x18] ;  /* 0x000018040c127981 */ /* 0x000f68000c1e9900 */
[----:B------:R0:W5:Y:S01]  /*0b00*/  LDG.E.CONSTANT R9, desc[UR4][R12.64+0x1c] ;  /* 0x00001c040c097981 */ /* 0x000162000c1e9900 */
[----:B--2---:R-:W-:-:S02]  /*0b10*/  IMAD R25, R2, R5, R0 ;  /* 0x0000000502197224 */ /* 0x004fc400078e0200 */
[----:B---3--:R-:W-:Y:S02]  /*0b20*/  IMAD R21, R6, R5, R0 ;  /* 0x0000000506157224 */ /* 0x008fe400078e0200 */
[----:B-1----:R-:W-:-:S04]  /*0b30*/  IMAD.WIDE R24, R25, 0x2, R10 ;  /* 0x0000000219187825 */ /* 0x002fc800078e020a */
[----:B----4-:R-:W-:Y:S01]  /*0b40*/  IMAD R17, R16, R5, R0 ;  /* 0x0000000510117224 */ /* 0x010fe200078e0200 */
[----:B------:R-:W2:Y:S01]  /*0b50*/  LDG.E.U16.CONSTANT R2, desc[UR4][R24.64] ;  /* 0x0000000418027981 */ /* 0x000ea2000c1e9500 */
[----:B------:R-:W-:-:S04]  /*0b60*/  IMAD.WIDE R20, R21, 0x2, R10 ;  /* 0x0000000215147825 */ /* 0x000fc800078e020a */
[----:B-----5:R-:W-:Y:S01]  /*0b70*/  IMAD R19, R19, R5, R0 ;  /* 0x0000000513137224 */ /* 0x020fe200078e0200 */
[----:B------:R1:W3:Y:S01]  /*0b80*/  LDG.E.U16.CONSTANT R6, desc[UR4][R20.64] ;  /* 0x0000000414067981 */ /* 0x0002e2000c1e9500 */
[----:B------:R-:W-:-:S04]  /*0b90*/  IMAD.WIDE R16, R17, 0x2, R10 ;  /* 0x0000000211107825 */ /* 0x000fc800078e020a */
[-C--:B------:R-:W-:Y:S02]  /*0ba0*/  IMAD R15, R15, R5.reuse, R0 ;  /* 0x000000050f0f7224 */ /* 0x080fe400078e0200 */
[----:B0-----:R-:W-:Y:S01]  /*0bb0*/  IMAD.WIDE R12, R19, 0x2, R10 ;  /* 0x00000002130c7825 */ /* 0x001fe200078e020a */
[----:B------:R-:W4:Y:S03]  /*0bc0*/  LDG.E.U16.CONSTANT R16, desc[UR4][R16.64] ;  /* 0x0000000410107981 */ /* 0x000f26000c1e9500 */
[-C--:B------:R-:W-:Y:S02]  /*0bd0*/  IMAD R19, R14, R5.reuse, R0 ;  /* 0x000000050e137224 */ /* 0x080fe400078e0200 */
[----:B------:R-:W-:Y:S01]  /*0be0*/  IMAD.WIDE R14, R15, 0x2, R10 ;  /* 0x000000020f0e7825 */ /* 0x000fe200078e020a */
[----:B------:R4:W5:Y:S03]  /*0bf0*/  LDG.E.U16.CONSTANT R12, desc[UR4][R12.64] ;  /* 0x000000040c0c7981 */ /* 0x000966000c1e9500 */
[----:B------:R-:W-:-:S02]  /*0c00*/  IMAD R23, R18, R5, R0 ;  /* 0x0000000512177224 */ /* 0x000fc400078e0200 */
[----:B------:R-:W-:Y:S01]  /*0c10*/  IMAD.WIDE R18, R19, 0x2, R10 ;  /* 0x0000000213127825 */ /* 0x000fe200078e020a */
[----:B------:R-:W5:Y:S03]  /*0c20*/  LDG.E.U16.CONSTANT R14, desc[UR4][R14.64] ;  /* 0x000000040e0e7981 */ /* 0x000f66000c1e9500 */
[----:B------:R-:W-:Y:S02]  /*0c30*/  IMAD R9, R9, R5, R0 ;  /* 0x0000000509097224 */ /* 0x000fe400078e0200 */
[--C-:B-1----:R-:W-:Y:S01]  /*0c40*/  IMAD.WIDE R20, R23, 0x2, R10.reuse ;  /* 0x0000000217147825 */ /* 0x102fe200078e020a */
[----:B------:R-:W5:Y:S03]  /*0c50*/  LDG.E.U16.CONSTANT R18, desc[UR4][R18.64] ;  /* 0x0000000412127981 */ /* 0x000f66000c1e9500 */
[----:B------:R-:W-:-:S02]  /*0c60*/  IMAD.WIDE R10, R9, 0x2, R10 ;  /* 0x00000002090a7825 */ /* 0x000fc400078e020a */
[----:B------:R-:W5:Y:S04]  /*0c70*/  LDG.E.U16.CONSTANT R20, desc[UR4][R20.64] ;  /* 0x0000000414147981 */ /* 0x000f68000c1e9500 */
[----:B------:R0:W5:Y:S01]  /*0c80*/  LDG.E.U16.CONSTANT R10, desc[UR4][R10.64] ;  /* 0x000000040a0a7981 */ /* 0x000162000c1e9500 */
[----:B------:R-:W-:Y:S01]  /*0c90*/  IADD3 R7, PT, PT, R7, 0x8, RZ ;  /* 0x0000000807077810 */ /* 0x000fe20007ffe0ff */
[----:B--2---:R-:W-:-:S05]  /*0ca0*/  HADD2.F32 R9, -RZ, R2.H0_H0 ;  /* 0x20000002ff097230 */ /* 0x004fca0000004100 */
[----:B------:R-:W-:Y:S01]  /*0cb0*/  FADD R9, R8, R9 ;  /* 0x0000000908097221 */ /* 0x000fe20000000000 */
[----:B---3--:R-:W-:-:S05]  /*0cc0*/  HADD2.F32 R6, -RZ, R6.H0_H0 ;  /* 0x20000006ff067230 */ /* 0x008fca0000004100 */
[----:B------:R-:W-:Y:S01]  /*0cd0*/  FADD R6, R9, R6 ;  /* 0x0000000609067221 */ /* 0x000fe20000000000 */
[----:B----4-:R-:W-:-:S05]  /*0ce0*/  HADD2.F32 R13, -RZ, R16.H0_H0 ;  /* 0x20000010ff0d7230 */ /* 0x010fca0000004100 */
[----:B------:R-:W-:Y:S01]  /*0cf0*/  FADD R6, R6, R13 ;  /* 0x0000000d06067221 */ /* 0x000fe20000000000 */
[----:B-----5:R-:W-:-:S05]  /*0d00*/  HADD2.F32 R9, -RZ, R12.H0_H0 ;  /* 0x2000000cff097230 */ /* 0x020fca0000004100 */
[----:B------:R-:W-:Y:S01]  /*0d10*/  FADD R6, R6, R9 ;  /* 0x0000000906067221 */ /* 0x000fe20000000000 */
[----:B------:R-:W-:-:S05]  /*0d20*/  HADD2.F32 R13, -RZ, R14.H0_H0 ;  /* 0x2000000eff0d7230 */ /* 0x000fca0000004100 */
[----:B------:R-:W-:Y:S01]  /*0d30*/  FADD R6, R6, R13 ;  /* 0x0000000d06067221 */ /* 0x000fe20000000000 */
[----:B------:R-:W-:Y:S02]  /*0d40*/  HADD2.F32 R9, -RZ, R18.H0_H0 ;  /* 0x20000012ff097230 */ /* 0x000fe40000004100 */
[----:B0-----:R-:W-:-:S03]  /*0d50*/  HADD2.F32 R11, -RZ, R20.H0_H0 ;  /* 0x20000014ff0b7230 */ /* 0x001fc60000004100 */
[----:B------:R-:W-:Y:S01]  /*0d60*/  FADD R6, R6, R9 ;  /* 0x0000000906067221 */ /* 0x000fe20000000000 */
[----:B------:R-:W-:-:S03]  /*0d70*/  HADD2.F32 R9, -RZ, R10.H0_H0 ;  /* 0x2000000aff097230 */ /* 0x000fc60000004100 */
[----:B------:R-:W-:-:S04]  /*0d80*/  FADD R6, R6, R11 ;  /* 0x0000000b06067221 */ /* 0x000fc80000000000 */
[----:B------:R-:W-:-:S07]  /*0d90*/  FADD R8, R6, R9 ;  /* 0x0000000906087221 */ /* 0x000fce0000000000 */
.L_x_6:
[----:B------:R-:W-:Y:S05]  /*0da0*/  BSYNC.RECONVERGENT B1 ;  /* 0x0000000000017941 */ /* 0x000fea0003800200 */
.L_x_5:
[----:B------:R-:W-:Y:S05]  /*0db0*/  @!P1 BRA `(.L_x_1) ;  /* 0x0000000000c49947 */ /* 0x000fea0003800000 */
[----:B------:R-:W-:Y:S01]  /*0dc0*/  ISETP.GE.U32.AND P0, PT, R22, 0x4, PT ;  /* 0x000000041600780c */ /* 0x000fe20003f06070 */
[----:B------:R-:W-:Y:S01]  /*0dd0*/  BSSY.RECONVERGENT B1, `(.L_x_7) ;  /* 0x0000020000017945 */ /* 0x000fe20003800200 */
[----:B------:R-:W-:-:S04]  /*0de0*/  LOP3.LUT R4, R4, 0x3, RZ, 0xc0, !PT ;  /* 0x0000000304047812 */ /* 0x000fc800078ec0ff */
[----:B------:R-:W-:-:S07]  /*0df0*/  ISETP.NE.AND P1, PT, R4, RZ, PT ;  /* 0x000000ff0400720c */ /* 0x000fce0003f25270 */
[----:B------:R-:W-:Y:S06]  /*0e00*/  @!P0 BRA `(.L_x_8) ;  /* 0x0000000000708947 */ /* 0x000fec0003800000 */
[----:B------:R-:W0:Y:S02]  /*0e10*/  LDC.64 R10, c[0x0][0x390] ;  /* 0x0000e400ff0a7b82 */ /* 0x000e240000000a00 */
[----:B0-----:R-:W-:-:S06]  /*0e20*/  IMAD.WIDE R12, R7, 0x4, R10 ;  /* 0x00000004070c7825 */ /* 0x001fcc00078e020a */
[----:B------:R-:W0:Y:S01]  /*0e30*/  LDC.64 R10, c[0x0][0x398] ;  /* 0x0000e600ff0a7b82 */ /* 0x000e220000000a00 */
[----:B------:R-:W2:Y:S04]  /*0e40*/  LDG.E.CONSTANT R2, desc[UR4][R12.64] ;  /* 0x000000040c027981 */ /* 0x000ea8000c1e9900 */
[----:B------:R-:W3:Y:S04]  /*0e50*/  LDG.E.CONSTANT R6, desc[UR4][R12.64+0x4] ;  /* 0x000004040c067981 */ /* 0x000ee8000c1e9900 */
[----:B------:R-:W4:Y:S04]  /*0e60*/  LDG.E.CONSTANT R9, desc[UR4][R12.64+0x8] ;  /* 0x000008040c097981 */ /* 0x000f28000c1e9900 */
[----:B------:R-:W5:Y:S01]  /*0e70*/  LDG.E.CONSTANT R18, desc[UR4][R12.64+0xc] ;  /* 0x00000c040c127981 */ /* 0x000f62000c1e9900 */
[----:B--2---:R-:W-:-:S02]  /*0e80*/  IMAD R15, R2, R5, R0 ;  /* 0x00000005020f7224 */ /* 0x004fc400078e0200 */
[----:B---3--:R-:W-:Y:S02]  /*0e90*/  IMAD R17, R6, R5, R0 ;  /* 0x0000000506117224 */ /* 0x008fe400078e0200 */
[----:B0-----:R-:W-:-:S04]  /*0ea0*/  IMAD.WIDE R14, R15, 0x2, R10 ;  /* 0x000000020f0e7825 */ /* 0x001fc800078e020a */
[-C--:B----4-:R-:W-:Y:S02]  /*0eb0*/  IMAD R9, R9, R5.reuse, R0 ;  /* 0x0000000509097224 */ /* 0x090fe400078e0200 */
[----:B------:R-:W-:Y:S01]  /*0ec0*/  IMAD.WIDE R16, R17, 0x2, R10 ;  /* 0x0000000211107825 */ /* 0x000fe200078e020a */
[----:B------:R-:W2:Y:S03]  /*0ed0*/  LDG.E.U16.CONSTANT R14, desc[UR4][R14.64] ;  /* 0x000000040e0e7981 */ /* 0x000ea6000c1e9500 */
[----:B-----5:R-:W-:Y:S02]  /*0ee0*/  IMAD R21, R18, R5, R0 ;  /* 0x0000000512157224 */ /* 0x020fe400078e0200 */
[--C-:B------:R-:W-:Y:S01]  /*0ef0*/  IMAD.WIDE R18, R9, 0x2, R10.reuse ;  /* 0x0000000209127825 */ /* 0x100fe200078e020a */
[----:B------:R-:W3:Y:S03]  /*0f00*/  LDG.E.U16.CONSTANT R16, desc[UR4][R16.64] ;  /* 0x0000000410107981 */ /* 0x000ee6000c1e9500 */
[----:B------:R-:W-:-:S02]  /*0f10*/  IMAD.WIDE R10, R21, 0x2, R10 ;  /* 0x00000002150a7825 */ /* 0x000fc400078e020a */
[----:B------:R-:W4:Y:S04]  /*0f20*/  LDG.E.U16.CONSTANT R18, desc[UR4][R18.64] ;  /* 0x0000000412127981 */ /* 0x000f28000c1e9500 */
[----:B------:R-:W5:Y:S01]  /*0f30*/  LDG.E.U16.CONSTANT R10, desc[UR4][R10.64] ;  /* 0x000000040a0a7981 */ /* 0x000f62000c1e9500 */
[----:B------:R-:W-:Y:S01]  /*0f40*/  IADD3 R7, PT, PT, R7, 0x4, RZ ;  /* 0x0000000407077810 */ /* 0x000fe20007ffe0ff */
[----:B--2---:R-:W-:-:S05]  /*0f50*/  HADD2.F32 R9, -RZ, R14.H0_H0 ;  /* 0x2000000eff097230 */ /* 0x004fca0000004100 */
[----:B------:R-:W-:Y:S01]  /*0f60*/  FADD R9, R8, R9 ;  /* 0x0000000908097221 */ /* 0x000fe20000000000 */
[----:B---3--:R-:W-:Y:S02]  /*0f70*/  HADD2.F32 R2, -RZ, R16.H0_H0 ;  /* 0x20000010ff027230 */ /* 0x008fe40000004100 */
[----:B----4-:R-:W-:-:S03]  /*0f80*/  HADD2.F32 R13, -RZ, R18.H0_H0 ;  /* 0x20000012ff0d7230 */ /* 0x010fc60000004100 */
[----:B------:R-:W-:Y:S01]  /*0f90*/  FADD R2, R9, R2 ;  /* 0x0000000209027221 */ /* 0x000fe20000000000 */
[----:B-----5:R-:W-:-:S03]  /*0fa0*/  HADD2.F32 R9, -RZ, R10.H0_H0 ;  /* 0x2000000aff097230 */ /* 0x020fc60000004100 */
[----:B------:R-:W-:-:S04]  /*0fb0*/  FADD R2, R2, R13 ;  /* 0x0000000d02027221 */ /* 0x000fc80000000000 */
[----:B------:R-:W-:-:S07]  /*0fc0*/  FADD R8, R2, R9 ;  /* 0x0000000902087221 */ /* 0x000fce0000000000 */
.L_x_8:
[----:B------:R-:W-:Y:S05]  /*0fd0*/  BSYNC.RECONVERGENT B1 ;  /* 0x0000000000017941 */ /* 0x000fea0003800200 */
.L_x_7:
[----:B------:R-:W-:Y:S05]  /*0fe0*/  @!P1 BRA `(.L_x_1) ;  /* 0x0000000000389947 */ /* 0x000fea0003800000 */
[----:B------:R-:W0:Y:S01]  /*0ff0*/  LDC.64 R10, c[0x0][0x390] ;  /* 0x0000e400ff0a7b82 */ /* 0x000e220000000a00 */
[----:B------:R-:W-:-:S07]  /*1000*/  IADD3 R4, PT, PT, -R4, RZ, RZ ;  /* 0x000000ff04047210 */ /* 0x000fce0007ffe1ff */
[----:B------:R-:W1:Y:S02]  /*1010*/  LDC.64 R12, c[0x0][0x398] ;  /* 0x0000e600ff0c7b82 */ /* 0x000e640000000a00 */
.L_x_9:
[----:B0-----:R-:W-:-:S06]  /*1020*/  IMAD.WIDE R14, R7, 0x4, R10 ;  /* 0x00000004070e7825 */ /* 0x001fcc00078e020a */
[----:B------:R-:W2:Y:S01]  /*1030*/  LDG.E.CONSTANT R14, desc[UR4][R14.64] ;  /* 0x000000040e0e7981 */ /* 0x000ea2000c1e9900 */
[----:B------:R-:W-:Y:S01]  /*1040*/  IADD3 R4, PT, PT, R4, 0x1, RZ ;  /* 0x0000000104047810 */ /* 0x000fe20007ffe0ff */
[----:B--2---:R-:W-:-:S04]  /*1050*/  IMAD R17, R14, R5, R0 ;  /* 0x000000050e117224 */ /* 0x004fc800078e0200 */
[----:B-1----:R-:W-:-:S06]  /*1060*/  IMAD.WIDE R16, R17, 0x2, R12 ;  /* 0x0000000211107825 */ /* 0x002fcc00078e020c */
[----:B------:R-:W2:Y:S01]  /*1070*/  LDG.E.U16.CONSTANT R16, desc[UR4][R16.64] ;  /* 0x0000000410107981 */ /* 0x000ea2000c1e9500 */
[----:B------:R-:W-:Y:S02]  /*1080*/  ISETP.NE.AND P0, PT, R4, RZ, PT ;  /* 0x000000ff0400720c */ /* 0x000fe40003f05270 */
[----:B------:R-:W-:Y:S01]  /*1090*/  IADD3 R7, PT, PT, R7, 0x1, RZ ;  /* 0x0000000107077810 */ /* 0x000fe20007ffe0ff */
[----:B--2---:R-:W-:-:S05]  /*10a0*/  HADD2.F32 R9, -RZ, R16.H0_H0 ;  /* 0x20000010ff097230 */ /* 0x004fca0000004100 */
[----:B------:R-:W-:-:S05]  /*10b0*/  FADD R8, R9, R8 ;  /* 0x0000000809087221 */ /* 0x000fca0000000000 */
[----:B------:R-:W-:Y:S05]  /*10c0*/  @P0 BRA `(.L_x_9) ;  /* 0xfffffffc00d40947 */ /* 0x000fea000383ffff */
.L_x_1:
[----:B------:R-:W-:Y:S05]  /*10d0*/  BSYNC.RECONVERGENT B0 ;  /* 0x0000000000007941 */ /* 0x000fea0003800200 */
.L_x_0:
[----:B------:R-:W0:Y:S02]  /*10e0*/  LDC.64 R4, c[0x0][0x3a0] ;  /* 0x0000e800ff047b82 */ /* 0x000e240000000a00 */
[----:B0-----:R-:W-:-:S05]  /*10f0*/  IMAD.WIDE R2, R3, 0x4, R4 ;  /* 0x0000000403027825 */ /* 0x001fca00078e0204 */
[----:B------:R-:W2:Y:S02]  /*1100*/  LDG.E R5, desc[UR4][R2.64] ;  /* 0x0000000402057981 */ /* 0x000ea4000c1e1900 */
[----:B--2---:R-:W-:-:S05]  /*1110*/  FADD R5, R5, R8 ;  /* 0x0000000805057221 */ /* 0x004fca0000000000 */
[----:B------:R-:W-:Y:S01]  /*1120*/  STG.E desc[UR4][R2.64], R5 ;  /* 0x0000000502007986 */ /* 0x000fe2000c101904 */
[----:B------:R-:W-:Y:S05]  /*1130*/  EXIT ;  /* 0x000000000000794d */ /* 0x000fea0003800000 */
.L_x_10:
[----:B------:R-:W-:-:S00]  /*1140*/  BRA `(.L_x_10) ;  /* 0xfffffffc00fc7947 */ /* 0x000fc0000383ffff */
[----:B------:R-:W-:-:S00]  /*1150*/  NOP ;  /* 0x0000000000007918 */ /* 0x000fc00000000000 */
        /* <DEDUP_REMOVED lines=10> */
.L_x_16:


//--------------------- .text.packBuf_half        --------------------------
	.section	.text.packBuf_half,"ax",@progbits
	.align	128
        .global         packBuf_half
        .type           packBuf_half,@function
        .size           packBuf_half,(.L_x_17 - packBuf_half)
        .other          packBuf_half,@"STO_CUDA_ENTRY STV_DEFAULT"
packBuf_half:
.text.packBuf_half:
        /* <DEDUP_REMOVED lines=12> */
[----:B-1----:R-:W-:-:S06]  /*00c0*/  VIADD R6, R0, 0xffffffe ;  /* 0x0ffffffe00067836 */ /* 0x002fcc0000000000 */
[----:B------:R1:W2:Y:S02]  /*00d0*/  F2I.FTZ.U32.TRUNC.NTZ R7, R6 ;  /* 0x0000000600077305 */ /* 0x0002a4000021f000 */
[----:B-1----:R-:W-:Y:S01]  /*00e0*/  IMAD.MOV.U32 R6, RZ, RZ, RZ ;  /* 0x000000ffff067224 */ /* 0x002fe200078e00ff */
[----:B--2---:R-:W-:-:S05]  /*00f0*/  IADD3 R4, PT, PT, RZ, -R7, RZ ;  /* 0x80000007ff047210 */ /* 0x004fca0007ffe0ff */
[----:B------:R-:W-:Y:S01]  /*0100*/  IMAD R11, R4, R9, RZ ;  /* 0x00000009040b7224 */ /* 0x000fe200078e02ff */
[----:B------:R-:W-:-:S03]  /*0110*/  IABS R4, R5 ;  /* 0x0000000500047213 */ /* 0x000fc60000000000 */
[----:B------:R-:W-:-:S06]  /*0120*/  IMAD.HI.U32 R7, R7, R11, R6 ;  /* 0x0000000b07077227 */ /* 0x000fcc00078e0006 */
[----:B------:R-:W-:-:S05]  /*0130*/  IMAD.HI.U32 R0, R7, R4, RZ ;  /* 0x0000000407007227 */ /* 0x000fca00078e00ff */
[----:B------:R-:W-:-:S05]  /*0140*/  IADD3 R7, PT, PT, -R0, RZ, RZ ;  /* 0x000000ff00077210 */ /* 0x000fca0007ffe1ff */
[----:B------:R-:W-:-:S05]  /*0150*/  IMAD R4, R9, R7, R4 ;  /* 0x0000000709047224 */ /* 0x000fca00078e0204 */
[----:B------:R-:W-:-:S13]  /*0160*/  ISETP.GT.U32.AND P2, PT, R9, R4, PT ;  /* 0x000000040900720c */ /* 0x000fda0003f44070 */
[----:B------:R-:W-:Y:S01]  /*0170*/  @!P2 IMAD.IADD R4, R4, 0x1, -R9 ;  /* 0x000000010404a824 */ /* 0x000fe200078e0a09 */
[----:B------:R-:W-:Y:S02]  /*0180*/  @!P2 IADD3 R0, PT, PT, R0, 0x1, RZ ;  /* 0x000000010000a810 */ /* 0x000fe40007ffe0ff */
[----:B------:R-:W-:Y:S02]  /*0190*/  ISETP.NE.AND P2, PT, R2, RZ, PT ;  /* 0x000000ff0200720c */ /* 0x000fe40003f45270 */
[----:B------:R-:W-:Y:S02]  /*01a0*/  ISETP.GE.U32.AND P0, PT, R4, R9, PT ;  /* 0x000000090400720c */ /* 0x000fe40003f06070 */
[----:B------:R-:W-:Y:S01]  /*01b0*/  LOP3.LUT R4, R5, R2, RZ, 0x3c, !PT ;  /* 0x0000000205047212 */ /* 0x000fe200078e3cff */
[----:B------:R-:W1:Y:S03]  /*01c0*/  LDC.64 R8, c[0x0][0x388] ;  /* 0x0000e200ff087b82 */ /* 0x000e660000000a00 */
[----:B------:R-:W-:-:S07]  /*01d0*/  ISETP.GE.AND P1, PT, R4, RZ, PT ;  /* 0x000000ff0400720c */ /* 0x000fce0003f26270 */
[----:B------:R-:W-:-:S06]  /*01e0*/  @P0 VIADD R0, R0, 0x1 ;  /* 0x0000000100000836 */ /* 0x000fcc0000000000 */
[----:B------:R-:W-:Y:S02]  /*01f0*/  @!P1 IADD3 R0, PT, PT, -R0, RZ, RZ ;  /* 0x000000ff00009210 */ /* 0x000fe40007ffe1ff */
[----:B------:R-:W-:-:S05]  /*0200*/  @!P2 LOP3.LUT R0, RZ, R2, RZ, 0x33, !PT ;  /* 0x00000002ff00a212 */ /* 0x000fca00078e33ff */
[----:B------:R-:W-:-:S04]  /*0210*/  IMAD.MOV R7, RZ, RZ, -R0 ;  /* 0x000000ffff077224 */ /* 0x000fc800078e0a00 */
[----:B------:R-:W-:-:S04]  /*0220*/  IMAD R7, R2, R7, R5 ;  /* 0x0000000702077224 */ /* 0x000fc800078e0205 */
[----:B-1----:R-:W-:Y:S02]  /*0230*/  IMAD.WIDE R8, R7, 0x4, R8 ;  /* 0x0000000407087825 */ /* 0x002fe400078e0208 */
[----:B------:R-:W1:Y:S03]  /*0240*/  LDC.64 R6, c[0x0][0x398] ;  /* 0x0000e600ff067b82 */ /* 0x000e660000000a00 */
[----:B0-----:R-:W2:Y:S04]  /*0250*/  LDG.E.CONSTANT R10, desc[UR6][R8.64] ;  /* 0x00000006080a7981 */ /* 0x001ea8000c1e9900 */
[----:B------:R-:W2:Y:S01]  /*0260*/  LDG.E.CONSTANT R15, desc[UR6][R8.64+0x4] ;  /* 0x00000406080f7981 */ /* 0x000ea2000c1e9900 */
[----:B-1----:R-:W-:Y:S01]  /*0270*/  IMAD.WIDE R6, R5, 0x4, R6 ;  /* 0x0000000405067825 */ /* 0x002fe200078e0206 */
[----:B--2---:R-:W-:-:S13]  /*0280*/  ISETP.GE.AND P0, PT, R10, R15, PT ;  /* 0x0000000f0a00720c */ /* 0x004fda0003f06270 */
[----:B------:R-:W-:Y:S05]  /*0290*/  @P0 EXIT ;  /* 0x000000000000094d */ /* 0x000fea0003800000 */
[----:B------:R-:W2:Y:S01]  /*02a0*/  LDG.E.CONSTANT R2, desc[UR6][R6.64] ;  /* 0x0000000606027981 */ /* 0x000ea2000c1e9900 */
[C---:B------:R-:W-:Y:S01]  /*02b0*/  IADD3 R4, PT, PT, -R10.reuse, R15, RZ ;  /* 0x0000000f0a047210 */ /* 0x040fe20007ffe1ff */
[----:B------:R-:W-:Y:S01]  /*02c0*/  IMAD.IADD R5, R10, 0x1, -R15 ;  /* 0x000000010a057824 */ /* 0x000fe200078e0a0f */
[----:B------:R-:W-:Y:S02]  /*02d0*/  BSSY.RECONVERGENT B0, `(.L_x_11) ;  /* 0x0000013000007945 */ /* 0x000fe40003800200 */
[----:B------:R-:W-:Y:S02]  /*02e0*/  LOP3.LUT P0, R11, R4, 0x3, RZ, 0xc0, !PT ;  /* 0x00000003040b7812 */ /* 0x000fe4000780c0ff */
[----:B------:R-:W-:Y:S02]  /*02f0*/  ISETP.GT.U32.AND P1, PT, R5, -0x4, PT ;  /* 0xfffffffc0500780c */ /* 0x000fe40003f24070 */
[----:B------:R-:W-:Y:S02]  /*0300*/  MOV R4, R10 ;  /* 0x0000000a00047202 */ /* 0x000fe40000000f00 */
[----:B--2---:R-:W-:-:S07]  /*0310*/  F2FP.F16.F32.PACK_AB R2, RZ, R2 ;  /* 0x00000002ff02723e */ /* 0x004fce00000000ff */
[----:B------:R-:W-:Y:S05]  /*0320*/  @!P0 BRA `(.L_x_12) ;  /* 0x0000000000348947 */ /* 0x000fea0003800000 */
[----:B------:R-:W0:Y:S01]  /*0330*/  LDC.64 R6, c[0x0][0x3a0] ;  /* 0x0000e800ff067b82 */ /* 0x000e220000000a00 */
[----:B------:R-:W-:Y:S01]  /*0340*/  IMAD.MOV R5, RZ, RZ, -R11 ;  /* 0x000000ffff057224 */ /* 0x000fe200078e0a0b */
[----:B------:R-:W-:-:S06]  /*0350*/  MOV R4, R10 ;  /* 0x0000000a00047202 */ /* 0x000fcc0000000f00 */
[----:B------:R-:W1:Y:S02]  /*0360*/  LDC.64 R8, c[0x0][0x390] ;  /* 0x0000e400ff087b82 */ /* 0x000e640000000a00 */
.L_x_13:
[----:B-1----:R-:W-:-:S06]  /*0370*/  IMAD.WIDE R10, R4, 0x4, R8 ;  /* 0x00000004040a7825 */ /* 0x002fcc00078e0208 */
[----:B--2---:R-:W2:Y:S01]  /*0380*/  LDG.E.CONSTANT R10, desc[UR6][R10.64] ;  /* 0x000000060a0a7981 */ /* 0x004ea2000c1e9900 */
[----:B------:R-:W-:Y:S01]  /*0390*/  VIADD R5, R5, 0x1 ;  /* 0x0000000105057836 */ /* 0x000fe20000000000 */
[----:B------:R-:W-:-:S04]  /*03a0*/  IADD3 R4, PT, PT, R4, 0x1, RZ ;  /* 0x0000000104047810 */ /* 0x000fc80007ffe0ff */
[----:B------:R-:W-:Y:S01]  /*03b0*/  ISETP.NE.AND P0, PT, R5, RZ, PT ;  /* 0x000000ff0500720c */ /* 0x000fe20003f05270 */
[----:B--2---:R-:W-:-:S04]  /*03c0*/  IMAD R13, R10, R3, R0 ;  /* 0x000000030a0d7224 */ /* 0x004fc800078e0200 */
[----:B0-----:R-:W-:-:S05]  /*03d0*/  IMAD.WIDE R12, R13, 0x2, R6 ;  /* 0x000000020d0c7825 */ /* 0x001fca00078e0206 */
[----:B------:R2:W-:Y:S03]  /*03e0*/  STG.E.U16 desc[UR6][R12.64], R2 ;  /* 0x000000020c007986 */ /* 0x0005e6000c101506 */
[----:B------:R-:W-:Y:S05]  /*03f0*/  @P0 BRA `(.L_x_13) ;  /* 0xfffffffc00dc0947 */ /* 0x000fea000383ffff */
.L_x_12:
[----:B------:R-:W-:Y:S05]  /*0400*/  BSYNC.RECONVERGENT B0 ;  /* 0x0000000000007941 */ /* 0x000fea0003800200 */
.L_x_11:
[----:B------:R-:W-:Y:S05]  /*0410*/  @P1 EXIT ;  /* 0x000000000000194d */ /* 0x000fea0003800000 */
[----:B------:R-:W0:Y:S01]  /*0420*/  LDC.64 R6, c[0x0][0x3a0] ;  /* 0x0000e800ff067b82 */ /* 0x000e220000000a00 */
[----:B------:R-:W1:Y:S01]  /*0430*/  LDCU.64 UR4, c[0x0][0x390] ;  /* 0x00007200ff0477ac */ /* 0x000e620008000a00 */
[----:B------:R-:W-:Y:S01]  /*0440*/  IMAD.IADD R5, R4, 0x1, -R15 ;  /* 0x0000000104057824 */ /* 0x000fe200078e0a0f */
[----:B-1----:R-:W-:-:S04]  /*0450*/  UIADD3 UR4, UP0, UPT, UR4, 0x8, URZ ;  /* 0x0000000804047890 */ /* 0x002fc8000ff1e0ff */
[----:B------:R-:W-:-:S12]  /*0460*/  UIADD3.X UR5, UPT, UPT, URZ, UR5, URZ, UP0, !UPT ;  /* 0x00000005ff057290 */ /* 0x000fd800087fe4ff */
.L_x_14:
[----:B-12---:R-:W-:Y:S01]  /*0470*/  MOV R12, UR4 ;  /* 0x00000004000c7c02 */ /* 0x006fe20008000f00 */
[----:B------:R-:W-:-:S04]  /*0480*/  IMAD.U32 R13, RZ, RZ, UR5 ;  /* 0x00000005ff0d7e24 */ /* 0x000fc8000f8e00ff */
[----:B------:R-:W-:-:S05]  /*0490*/  IMAD.WIDE R12, R4, 0x4, R12 ;  /* 0x00000004040c7825 */ /* 0x000fca00078e020c */
[----:B------:R-:W2:Y:S04]  /*04a0*/  LDG.E.CONSTANT R8, desc[UR6][R12.64+-0x8] ;  /* 0xfffff8060c087981 */ /* 0x000ea8000c1e9900 */
[----:B------:R-:W3:Y:S04]  /*04b0*/  LDG.E.CONSTANT R10, desc[UR6][R12.64+-0x4] ;  /* 0xfffffc060c0a7981 */ /* 0x000ee8000c1e9900 */
[----:B------:R-:W4:Y:S04]  /*04c0*/  LDG.E.CONSTANT R14, desc[UR6][R12.64] ;  /* 0x000000060c0e7981 */ /* 0x000f28000c1e9900 */
[----:B------:R-:W5:Y:S01]  /*04d0*/  LDG.E.CONSTANT R16, desc[UR6][R12.64+0x4] ;  /* 0x000004060c107981 */ /* 0x000f62000c1e9900 */
[----:B------:R-:W-:-:S02]  /*04e0*/  PRMT R18, R2, 0x7610, R18 ;  /* 0x0000761002127816 */ /* 0x000fc40000000012 */
[C---:B------:R-:W-:Y:S02]  /*04f0*/  PRMT R19, R2.reuse, 0x7610, R19 ;  /* 0x0000761002137816 */ /* 0x040fe40000000013 */
[----:B------:R-:W-:Y:S02]  /*0500*/  PRMT R20, R2, 0x7610, R20 ;  /* 0x0000761002147816 */ /* 0x000fe40000000014 */
[----:B------:R-:W-:Y:S02]  /*0510*/  IADD3 R5, PT, PT, R5, 0x4, RZ ;  /* 0x0000000405057810 */ /* 0x000fe40007ffe0ff */
[----:B------:R-:W-:Y:S02]  /*0520*/  IADD3 R4, PT, PT, R4, 0x4, RZ ;  /* 0x0000000404047810 */ /* 0x000fe40007ffe0ff */
[----:B------:R-:W-:Y:S01]  /*0530*/  ISETP.NE.AND P0, PT, R5, RZ, PT ;  /* 0x000000ff0500720c */ /* 0x000fe20003f05270 */
[-CC-:B--2---:R-:W-:Y:S02]  /*0540*/  IMAD R9, R8, R3.reuse, R0.reuse ;  /* 0x0000000308097224 */ /* 0x184fe400078e0200 */
[----:B---3--:R-:W-:-:S02]  /*0550*/  IMAD R11, R10, R3, R0 ;  /* 0x000000030a0b7224 */ /* 0x008fc400078e0200 */
[----:B0-----:R-:W-:-:S04]  /*0560*/  IMAD.WIDE R8, R9, 0x2, R6 ;  /* 0x0000000209087825 */ /* 0x001fc800078e0206 */
[-CC-:B----4-:R-:W-:Y:S01]  /*0570*/  IMAD R15, R14, R3.reuse, R0.reuse ;  /* 0x000000030e0f7224 */ /* 0x190fe200078e0200 */
[----:B------:R1:W-:Y:S01]  /*0580*/  STG.E.U16 desc[UR6][R8.64], R2 ;  /* 0x0000000208007986 */ /* 0x0003e2000c101506 */
[----:B-----5:R-:W-:Y:S02]  /*0590*/  IMAD R17, R16, R3, R0 ;  /* 0x0000000310117224 */ /* 0x020fe400078e0200 */
[----:B------:R-:W-:-:S04]  /*05a0*/  IMAD.WIDE R10, R11, 0x2, R6 ;  /* 0x000000020b0a7825 */ /* 0x000fc800078e0206 */
[--C-:B------:R-:W-:Y:S01]  /*05b0*/  IMAD.WIDE R12, R15, 0x2, R6.reuse ;  /* 0x000000020f0c7825 */ /* 0x100fe200078e0206 */
[----:B------:R1:W-:Y:S03]  /*05c0*/  STG.E.U16 desc[UR6][R10.64], R18 ;  /* 0x000000120a007986 */ /* 0x0003e6000c101506 */
[----:B------:R-:W-:Y:S01]  /*05d0*/  IMAD.WIDE R14, R17, 0x2, R6 ;  /* 0x00000002110e7825 */ /* 0x000fe200078e0206 */
[----:B------:R1:W-:Y:S04]  /*05e0*/  STG.E.U16 desc[UR6][R12.64], R19 ;  /* 0x000000130c007986 */ /* 0x0003e8000c101506 */
[----:B------:R1:W-:Y:S01]  /*05f0*/  STG.E.U16 desc[UR6][R14.64], R20 ;  /* 0x000000140e007986 */ /* 0x0003e2000c101506 */
[----:B------:R-:W-:Y:S05]  /*0600*/  @P0 BRA `(.L_x_14) ;  /* 0xfffffffc00980947 */ /* 0x000fea000383ffff */
[----:B------:R-:W-:Y:S05]  /*0610*/  EXIT ;  /* 0x000000000000794d */ /* 0x000fea0003800000 */
.L_x_15:
        /* <DEDUP_REMOVED lines=14> */
.L_x_17:


//--------------------- .nv.shared.reserved.0     --------------------------
	.section	.nv.shared.reserved.0,"aw",@nobits
	.weak		__nv_reservedSMEM_offset_0_alias
	.size		__nv_reservedSMEM_offset_0_alias, 0, 64
	.other		__nv_reservedSMEM_offset_0_alias,@"STO_CUDA_RESERVED_SHARED STV_DEFAULT"
__nv_reservedSMEM_offset_0_alias:
	.zero		0
	.zero		64


//--------------------- .nv.constant0.unpackBuf_halfAdd --------------------------
	.section	.nv.constant0.unpackBuf_halfAdd,"a",@progbits
	.sectionflags	@""
	.align	4
.nv.constant0.unpackBuf_halfAdd:
	.zero		936


//--------------------- .nv.constant0.packBuf_half --------------------------
	.section	.nv.constant0.packBuf_half,"a",@progbits
	.sectionflags	@""
	.align	4
.nv.constant0.packBuf_half:
	.zero		936


//--------------------- SYMBOLS --------------------------

	.type		.nv.reservedSmem.offset0,@object
	.size		.nv.reservedSmem.offset0,0x4
